def matmul_kernel(
    a_ptr,
    b_ptr,
    c_ptr,
    M,
    N,
    K,
    stride_am,
    stride_ak,
    stride_bk,
    stride_bn,
    stride_cm,
    stride_cn,
    BLOCK_M: tl.constexpr,
    BLOCK_N: tl.constexpr,
    BLOCK_K: tl.constexpr,
    GROUP_M: tl.constexpr,
):
    pid = tl.program_id(axis=0)
    num_pid_m = tl.cdiv(M, BLOCK_M)
    num_pid_n = tl.cdiv(N, BLOCK_N)
    num_pid_in_group = GROUP_M * num_pid_n
    group_id = pid // num_pid_in_group
    first_pid_m = group_id * GROUP_M
    group_size_m = min(num_pid_m - first_pid_m, GROUP_M)
    pid_m = first_pid_m + ((pid % num_pid_in_group) % group_size_m)
    pid_n = (pid % num_pid_in_group) // group_size_m

    offs_am = (pid_m * BLOCK_M + tl.arange(0, BLOCK_M)) % M
    offs_bn = (pid_n * BLOCK_N + tl.arange(0, BLOCK_N)) % N
    offs_k = tl.arange(0, BLOCK_K)
    a_ptrs = a_ptr + offs_am[:, None] * stride_am + offs_k[None, :] * stride_ak
    b_ptrs = b_ptr + offs_k[:, None] * stride_bk + offs_bn[None, :] * stride_bn

    acc = tl.zeros((BLOCK_M, BLOCK_N), dtype=tl.float32)
    for kk in range(0, tl.cdiv(K, BLOCK_K)):
        a = tl.load(a_ptrs, mask=offs_k[None, :] < K - kk * BLOCK_K, other=0.0)
        b = tl.load(b_ptrs, mask=offs_k[:, None] < K - kk * BLOCK_K, other=0.0)
        acc = tl.dot(a, b, acc)
        a_ptrs += BLOCK_K * stride_ak
        b_ptrs += BLOCK_K * stride_bk

    c = acc.to(c_ptr.dtype.element_ty)
    offs_cm = pid_m * BLOCK_M + tl.arange(0, BLOCK_M)
    offs_cn = pid_n * BLOCK_N + tl.arange(0, BLOCK_N)
    c_ptrs = c_ptr + offs_cm[:, None] * stride_cm + offs_cn[None, :] * stride_cn
    mask = (offs_cm[:, None] < M) & (offs_cn[None, :] < N)
    tl.store(c_ptrs, c, mask=mask)

# config = {"BLOCK_K": 32, "BLOCK_M": 128, "BLOCK_N": 128, "GROUP_M": 1, "arch": "sm_100", "dtype": "fp8e5m2", "num_ctas": 1, "num_stages": 3, "num_warps": 4}
# arch = sm_100


// ===== COMPILED SASS (sm_100a) =====

	.target	sm_100a

	.elftype	@"ET_EXEC"


//--------------------- .note.nv.tkinfo           --------------------------
	.section	.note.nv.tkinfo,"",@"SHT_NOTE"
	.sectionflags	@"SHF_NOTE_NV_TKINFO"
	.tkinfo
        /*0018*/ 	.word	0x00000081
        /*0030*/ 	.string	""
        /*0030*/ 	.string	"ptxas-blackwell"
        /*0030*/ 	.string	"Cuda compilation tools, release 12.9, V12.9.86"
        /*0030*/ 	.string	"Build cuda_12.9.r12.9/compiler.36037853_0"
        /*0030*/ 	.string	"-v  -suppress-debug-info  -lineinfo  -arch sm_100a "



//--------------------- .note.nv.cuver            --------------------------
	.section	.note.nv.cuver,"",@"SHT_NOTE"
	.sectionflags	@"SHF_NOTE_NV_CUVER"
        /*0018*/ 	.short	0x0001
        /*001a*/ 	.short	0x0064
        /*001c*/ 	.short	0x0001
        /*001e*/ 	.short	0x0000
        /*0020*/ 	.short	0x0001
        /*0022*/ 	.short	0x0000


//--------------------- .nv.info                  --------------------------
	.section	.nv.info,"",@"SHT_CUDA_INFO"
	.align	4


	//----- nvinfo : EIATTR_REGCOUNT
	.align		4
        /*0000*/ 	.byte	0x04, 0x2f
        /*0002*/ 	.short	(.L_4 - .L_3)
	.align		4
.L_3:
        /*0004*/ 	.word	index@(matmul_kernel)
        /*0008*/ 	.word	0x000000d4


	//----- nvinfo : EIATTR_FRAME_SIZE
	.align		4
.L_4:
        /*000c*/ 	.byte	0x04, 0x11
        /*000e*/ 	.short	(.L_6 - .L_5)
	.align		4
.L_5:
        /*0010*/ 	.word	index@($__internal_2_$__cuda_sm10x_tcgen05_guardrail_trap_unallocated_columns_being_dealloced)
        /*0014*/ 	.word	0x00000000


	//----- nvinfo : EIATTR_FRAME_SIZE
	.align		4
.L_6:
        /*0018*/ 	.byte	0x04, 0x11
        /*001a*/ 	.short	(.L_8 - .L_7)
	.align		4
.L_7:
        /*001c*/ 	.word	index@($__internal_1_$__cuda_sm10x_tcgen05_guardrail_trap_phase_invalid_during_alloc)
        /*0020*/ 	.word	0x00000000


	//----- nvinfo : EIATTR_FRAME_SIZE
	.align		4
.L_8:
        /*0024*/ 	.byte	0x04, 0x11
        /*0026*/ 	.short	(.L_10 - .L_9)
	.align		4
.L_9:
        /*0028*/ 	.word	index@($__internal_0_$__cuda_sm10x_tcgen05_guardrail_trap_col_being_dealloced_not_returned_by_alloc)
        /*002c*/ 	.word	0x00000000


	//----- nvinfo : EIATTR_FRAME_SIZE
	.align		4
.L_10:
        /*0030*/ 	.byte	0x04, 0x11
        /*0032*/ 	.short	(.L_12 - .L_11)
	.align		4
.L_11:
        /*0034*/ 	.word	index@(matmul_kernel)
        /*0038*/ 	.word	0x00000000


	//----- nvinfo : EIATTR_MIN_STACK_SIZE
	.align		4
.L_12:
        /*003c*/ 	.byte	0x04, 0x12
        /*003e*/ 	.short	(.L_14 - .L_13)
	.align		4
.L_13:
        /*0040*/ 	.word	index@(matmul_kernel)
        /*0044*/ 	.word	0x00000000
.L_14:


//--------------------- .nv.info.matmul_kernel    --------------------------
	.section	.nv.info.matmul_kernel,"",@"SHT_CUDA_INFO"
	.sectionflags	@""
	.align	4


	//----- nvinfo : EIATTR_CUDA_API_VERSION
	.align		4
        /*0000*/ 	.byte	0x04, 0x37
        /*0002*/ 	.short	(.L_16 - .L_15)
.L_15:
        /*0004*/ 	.word	0x00000081


	//----- nvinfo : EIATTR_KPARAM_INFO
	.align		4
.L_16:
        /*0008*/ 	.byte	0x04, 0x17
        /*000a*/ 	.short	(.L_18 - .L_17)
.L_17:
        /*000c*/ 	.word	0x00000000
        /*0010*/ 	.short	0x000d
        /*0012*/ 	.short	0x0048
        /*0014*/ 	.byte	0x00, 0xf4, 0x21, 0x00


	//----- nvinfo : EIATTR_KPARAM_INFO
	.align		4
.L_18:
        /*0018*/ 	.byte	0x04, 0x17
        /*001a*/ 	.short	(.L_20 - .L_19)
.L_19:
        /*001c*/ 	.word	0x00000000
        /*0020*/ 	.short	0x000c
        /*0022*/ 	.short	0x0040
        /*0024*/ 	.byte	0x00, 0xf4, 0x21, 0x00


	//----- nvinfo : EIATTR_KPARAM_INFO
	.align		4
.L_20:
        /*0028*/ 	.byte	0x04, 0x17
        /*002a*/ 	.short	(.L_22 - .L_21)
.L_21:
        /*002c*/ 	.word	0x00000000
        /*0030*/ 	.short	0x000b
        /*0032*/ 	.short	0x0038
        /*0034*/ 	.byte	0x00, 0xf0, 0x11, 0x00


	//----- nvinfo : EIATTR_KPARAM_INFO
	.align		4
.L_22:
        /*0038*/ 	.byte	0x04, 0x17
        /*003a*/ 	.short	(.L_24 - .L_23)
.L_23:
        /*003c*/ 	.word	0x00000000
        /*0040*/ 	.short	0x000a
        /*0042*/ 	.short	0x0034
        /*0044*/ 	.byte	0x00, 0xf0, 0x11, 0x00


	//----- nvinfo : EIATTR_KPARAM_INFO
	.align		4
.L_24:
        /*0048*/ 	.byte	0x04, 0x17
        /*004a*/ 	.short	(.L_26 - .L_25)
.L_25:
        /*004c*/ 	.word	0x00000000
        /*0050*/ 	.short	0x0009
        /*0052*/ 	.short	0x0030
        /*0054*/ 	.byte	0x00, 0xf0, 0x11, 0x00


	//----- nvinfo : EIATTR_KPARAM_INFO
	.align		4
.L_26:
        /*0058*/ 	.byte	0x04, 0x17
        /*005a*/ 	.short	(.L_28 - .L_27)
.L_27:
        /*005c*/ 	.word	0x00000000
        /*0060*/ 	.short	0x0008
        /*0062*/ 	.short	0x002c
        /*0064*/ 	.byte	0x00, 0xf0, 0x11, 0x00


	//----- nvinfo : EIATTR_KPARAM_INFO
	.align		4
.L_28:
        /*0068*/ 	.byte	0x04, 0x17
        /*006a*/ 	.short	(.L_30 - .L_29)
.L_29:
        /*006c*/ 	.word	0x00000000
        /*0070*/ 	.short	0x0007
        /*0072*/ 	.short	0x0028
        /*0074*/ 	.byte	0x00, 0xf0, 0x11, 0x00


	//----- nvinfo : EIATTR_KPARAM_INFO
	.align		4
.L_30:
        /*0078*/ 	.byte	0x04, 0x17
        /*007a*/ 	.short	(.L_32 - .L_31)
.L_31:
        /*007c*/ 	.word	0x00000000
        /*0080*/ 	.short	0x0006
        /*0082*/ 	.short	0x0024
        /*0084*/ 	.byte	0x00, 0xf0, 0x11, 0x00


	//----- nvinfo : EIATTR_KPARAM_INFO
	.align		4
.L_32:
        /*0088*/ 	.byte	0x04, 0x17
        /*008a*/ 	.short	(.L_34 - .L_33)
.L_33:
        /*008c*/ 	.word	0x00000000
        /*0090*/ 	.short	0x0005
        /*0092*/ 	.short	0x0020
        /*0094*/ 	.byte	0x00, 0xf0, 0x11, 0x00


	//----- nvinfo : EIATTR_KPARAM_INFO
	.align		4
.L_34:
        /*0098*/ 	.byte	0x04, 0x17
        /*009a*/ 	.short	(.L_36 - .L_35)
.L_35:
        /*009c*/ 	.word	0x00000000
        /*00a0*/ 	.short	0x0004
        /*00a2*/ 	.short	0x001c
        /*00a4*/ 	.byte	0x00, 0xf0, 0x11, 0x00


	//----- nvinfo : EIATTR_KPARAM_INFO
	.align		4
.L_36:
        /*00a8*/ 	.byte	0x04, 0x17
        /*00aa*/ 	.short	(.L_38 - .L_37)
.L_37:
        /*00ac*/ 	.word	0x00000000
        /*00b0*/ 	.short	0x0003
        /*00b2*/ 	.short	0x0018
        /*00b4*/ 	.byte	0x00, 0xf0, 0x11, 0x00


	//----- nvinfo : EIATTR_KPARAM_INFO
	.align		4
.L_38:
        /*00b8*/ 	.byte	0x04, 0x17
        /*00ba*/ 	.short	(.L_40 - .L_39)
.L_39:
        /*00bc*/ 	.word	0x00000000
        /*00c0*/ 	.short	0x0002
        /*00c2*/ 	.short	0x0010
        /*00c4*/ 	.byte	0x00, 0xf4, 0x21, 0x00


	//----- nvinfo : EIATTR_KPARAM_INFO
	.align		4
.L_40:
        /*00c8*/ 	.byte	0x04, 0x17
        /*00ca*/ 	.short	(.L_42 - .L_41)
.L_41:
        /*00cc*/ 	.word	0x00000000
        /*00d0*/ 	.short	0x0001
        /*00d2*/ 	.short	0x0008
        /*00d4*/ 	.byte	0x00, 0xf4, 0x21, 0x00


	//----- nvinfo : EIATTR_KPARAM_INFO
	.align		4
.L_42:
        /*00d8*/ 	.byte	0x04, 0x17
        /*00da*/ 	.short	(.L_44 - .L_43)
.L_43:
        /*00dc*/ 	.word	0x00000000
        /*00e0*/ 	.short	0x0000
        /*00e2*/ 	.short	0x0000
        /*00e4*/ 	.byte	0x00, 0xf4, 0x21, 0x00


	//----- nvinfo : EIATTR_AT_ENTRY_FRAGMENTS
	.align		4
.L_44:
        /*00e8*/ 	.byte	0x04, 0x4f
        /*00ea*/ 	.short	(.L_46 - .L_45)


	//   ....[0]....
.L_45:
        /*00ec*/ 	.word	0x00000004


	//----- nvinfo : EIATTR_RESERVED_SMEM_USED
	.align		4
.L_46:
        /*00f0*/ 	.byte	0x01, 0x41
	.zero		2


	//----- nvinfo : EIATTR_SPARSE_MMA_MASK
	.align		4
        /*00f4*/ 	.byte	0x03, 0x50
        /*00f6*/ 	.short	0x0000


	//----- nvinfo : EIATTR_TCGEN05_1CTA_USED
	.align		4
        /*00f8*/ 	.byte	0x01, 0x51
	.zero		2


	//----- nvinfo : EIATTR_MAXREG_COUNT
	.align		4
        /*00fc*/ 	.byte	0x03, 0x1b
        /*00fe*/ 	.short	0x00ff


	//----- nvinfo : EIATTR_NUM_BARRIERS
	.align		4
        /*0100*/ 	.byte	0x02, 0x4c
        /*0102*/ 	.byte	0x01
	.zero		1


	//----- nvinfo : EIATTR_INT_WARP_WIDE_INSTR_OFFSETS
	.align		4
        /*0104*/ 	.byte	0x04, 0x31
        /*0106*/ 	.short	(.L_48 - .L_47)


	//   ....[0]....
.L_47:
        /*0108*/ 	.word	0x000024e0


	//   ....[1]....
        /*010c*/ 	.word	0x00002510


	//   ....[2]....
        /*0110*/ 	.word	0x00004420


	//   ....[3]....
        /*0114*/ 	.word	0x0000aad0


	//   ....[4]....
        /*0118*/ 	.word	0x0000ab20


	//----- nvinfo : EIATTR_COOP_GROUP_MASK_REGIDS
	.align		4
.L_48:
        /*011c*/ 	.byte	0x04, 0x29
        /*011e*/ 	.short	(.L_50 - .L_49)


	//   ....[0]....
.L_49:
        /*0120*/ 	.word	0xffffffff


	//   ....[1]....
        /*0124*/ 	.word	0xffffffff


	//   ....[2]....
        /*0128*/ 	.word	0xffffffff


	//   ....[3]....
        /*012c*/ 	.word	0xffffffff


	//----- nvinfo : EIATTR_COOP_GROUP_INSTR_OFFSETS
	.align		4
.L_50:
        /*0130*/ 	.byte	0x04, 0x28
        /*0132*/ 	.short	(.L_52 - .L_51)


	//   ....[0]....
.L_51:
        /*0134*/ 	.word	0x00000070


	//   ....[1]....
        /*0138*/ 	.word	0x00000330


	//   ....[2]....
        /*013c*/ 	.word	0x0000a960


	//   ....[3]....
        /*0140*/ 	.word	0x0000abd0


	//----- nvinfo : EIATTR_VRC_CTA_INIT_COUNT
	.align		4
.L_52:
        /*0144*/ 	.byte	0x02, 0x4a
        /*0146*/ 	.byte	0x80
	.zero		1


	//----- nvinfo : EIATTR_MBARRIER_INSTR_OFFSETS
	.align		4
        /*0148*/ 	.byte	0x04, 0x39
        /*014a*/ 	.short	(.L_54 - .L_53)


	//   ....[0]....
.L_53:
        /*014c*/ 	.word	0x00002660
        /*0150*/ 	.word	0x000000ff
        /*0154*/ 	.word	0x00000000
        /*0158*/ 	.short	0x0100
        /*015a*/ 	.byte	0x0d
	.zero		1


	//   ....[1]....
        /*015c*/ 	.word	0x00004480
        /*0160*/ 	.word	0x000000ff
        /*0164*/ 	.word	0x00004008
        /*0168*/ 	.short	0x0100
        /*016a*/ 	.byte	0x10
	.zero		1


	//   ....[2]....
        /*016c*/ 	.word	0x00004bc0
        /*0170*/ 	.word	0x000000ff
        /*0174*/ 	.word	0x00000000
        /*0178*/ 	.short	0x010a
        /*017a*/ 	.byte	0x0d
	.zero		1


	//   ....[3]....
        /*017c*/ 	.word	0x00006460
        /*0180*/ 	.word	0x000000ff
        /*0184*/ 	.word	0x00000000
        /*0188*/ 	.short	0x010a
        /*018a*/ 	.byte	0x0d
	.zero		1


	//   ....[4]....
        /*018c*/ 	.word	0x00006600
        /*0190*/ 	.word	0x000000ff
        /*0194*/ 	.word	0x00004000
        /*0198*/ 	.short	0x0108
        /*019a*/ 	.byte	0x10
	.zero		1


	//   ....[5]....
        /*019c*/ 	.word	0x00006690
        /*01a0*/ 	.word	0x000000ff
        /*01a4*/ 	.word	0x00004008
        /*01a8*/ 	.short	0x0108
        /*01aa*/ 	.byte	0x10
	.zero		1


	//   ....[6]....
        /*01ac*/ 	.word	0x0000abf0
        /*01b0*/ 	.word	0x000000ff
        /*01b4*/ 	.word	0x00000000
        /*01b8*/ 	.short	0x010a
        /*01ba*/ 	.byte	0x0d
	.zero		1


	//   ....[7]....
        /*01bc*/ 	.word	0x0000ac20
        /*01c0*/ 	.word	0x000000ff
        /*01c4*/ 	.word	0x00000000
        /*01c8*/ 	.short	0x010a
        /*01ca*/ 	.byte	0x0d
	.zero		1


	//----- nvinfo : EIATTR_NUM_MBARRIERS
	.align		4
.L_54:
        /*01cc*/ 	.byte	0x03, 0x38
        /*01ce*/ 	.short	0x0002


	//----- nvinfo : EIATTR_EXIT_INSTR_OFFSETS
	.align		4
        /*01d0*/ 	.byte	0x04, 0x1c
        /*01d2*/ 	.short	(.L_56 - .L_55)


	//   ....[0]....
.L_55:
        /*01d4*/ 	.word	0x0000abe0


	//----- nvinfo : EIATTR_REQNTID
	.align		4
.L_56:
        /*01d8*/ 	.byte	0x04, 0x10
        /*01da*/ 	.short	(.L_58 - .L_57)
.L_57:
        /*01dc*/ 	.word	0x00000080
        /*01e0*/ 	.word	0x00000001
        /*01e4*/ 	.word	0x00000001


	//----- nvinfo : EIATTR_CRS_STACK_SIZE
	.align		4
.L_58:
        /*01e8*/ 	.byte	0x04, 0x1e
        /*01ea*/ 	.short	(.L_60 - .L_59)
.L_59:
        /*01ec*/ 	.word	0x00000000


	//----- nvinfo : EIATTR_CBANK_PARAM_SIZE
	.align		4
.L_60:
        /*01f0*/ 	.byte	0x03, 0x19
        /*01f2*/ 	.short	0x0050


	//----- nvinfo : EIATTR_PARAM_CBANK
	.align		4
        /*01f4*/ 	.byte	0x04, 0x0a
        /*01f6*/ 	.short	(.L_62 - .L_61)
	.align		4
.L_61:
        /*01f8*/ 	.word	index@(.nv.constant0.matmul_kernel)
        /*01fc*/ 	.short	0x0380
        /*01fe*/ 	.short	0x0050


	//----- nvinfo : EIATTR_SW_WAR
	.align		4
.L_62:
        /*0200*/ 	.byte	0x04, 0x36
        /*0202*/ 	.short	(.L_64 - .L_63)
.L_63:
        /*0204*/ 	.word	0x00000008
.L_64:


//--------------------- .nv.compat                --------------------------
	.section	.nv.compat,"",@"SHT_CUDA_COMPAT_INFO"
	.align	4
        /*0000*/ 	.byte	0x02, 0x02, 0x02, 0x00, 0x02, 0x05, 0x05, 0x00, 0x02, 0x03, 0x00, 0x00, 0x02, 0x06, 0x01, 0x00


//--------------------- .nv.callgraph             --------------------------
	.section	.nv.callgraph,"",@"SHT_CUDA_CALLGRAPH"
	.align	4
	.sectionentsize	8
	.align		4
        /*0000*/ 	.word	0x00000000
	.align		4
        /*0004*/ 	.word	0xffffffff
	.align		4
        /*0008*/ 	.word	0x00000000
	.align		4
        /*000c*/ 	.word	0xfffffffe
	.align		4
        /*0010*/ 	.word	0x00000000
	.align		4
        /*0014*/ 	.word	0xfffffffd
	.align		4
        /*0018*/ 	.word	0x00000000
	.align		4
        /*001c*/ 	.word	0xfffffffc


//--------------------- .text.matmul_kernel       --------------------------
	.section	.text.matmul_kernel,"ax",@progbits
	.align	128
        .global         matmul_kernel
        .type           matmul_kernel,@function
        .size           matmul_kernel,(.L_x_20 - matmul_kernel)
        .other          matmul_kernel,@"STO_CUDA_ENTRY STV_DEFAULT"
matmul_kernel:
.text.matmul_kernel:
[----:B------:R-:W0:Y:S01]  /*0000*/  LDC R1, c[0x0][0x37c] ;  /* 0x0000df00ff017b82 */ /* 0x000e220000000800 */
[----:B------:R-:W1:Y:S01]  /*0010*/  S2R R88, SR_TID.X ;  /* 0x0000000000587919 */ /* 0x000e620000002100 */
[----:B------:R-:W2:Y:S01]  /*0020*/  LDCU.64 UR18, c[0x0][0x358] ;  /* 0x00006b00ff1277ac */ /* 0x000ea20008000a00 */
[----:B-1----:R-:W-:-:S13]  /*0030*/  ISETP.GE.U32.AND P0, PT, R88, 0x20, PT ;  /* 0x000000205800780c */ /* 0x002fda0003f06070 */
[----:B------:R-:W-:Y:S02]  /*0040*/  VOTEU.ANY UP0, P0 ;  /* 0x0000000000ff7886 */ /* 0x000fe40000000100 */
[----:B0-2---:R-:W-:Y:S05]  /*0050*/  BRA.U UP0, `(.L_x_0) ;  /* 0x0000000100b87547 */ /* 0x005fea000b800000 */
[----:B------:R-:W0:Y:S01]  /*0060*/  S2UR UR6, SR_CgaCtaId ;  /* 0x00000000000679c3 */ /* 0x000e220000008800 */
[----:B------:R-:W-:Y:S01]  /*0070*/  NOP ;  /* 0x0000000000007918 */ /* 0x000fe20000000000 */
[----:B------:R-:W-:Y:S02]  /*0080*/  UMOV UR4, 0x40 ;  /* 0x0000004000047882 */ /* 0x000fe40000000000 */
[----:B0-----:R-:W-:-:S09]  /*0090*/  ULEA UR4, UR6, UR4, 0x18 ;  /* 0x0000000406047291 */ /* 0x001fd2000f8ec0ff */
[----:B------:R-:W0:Y:S01]  /*00a0*/  LDS.U8 R0, [UR4] ;  /* 0x00000004ff007984 */ /* 0x000e220008000000 */
[----:B------:R-:W-:Y:S02]  /*00b0*/  UMOV UR4, 0x400 ;  /* 0x0000040000047882 */ /* 0x000fe40000000000 */
[----:B------:R-:W-:Y:S01]  /*00c0*/  ULEA UR4, UR6, UR4, 0x18 ;  /* 0x0000000406047291 */ /* 0x000fe2000f8ec0ff */
[----:B0-----:R-:W-:-:S13]  /*00d0*/  ISETP.NE.AND P0, PT, R0, RZ, PT ;  /* 0x000000ff0000720c */ /* 0x001fda0003f05270 */
[----:B------:R-:W-:Y:S05]  /*00e0*/  @P0 BRA `(.L_x_1) ;  /* 0x00000000007c0947 */ /* 0x000fea0003800000 */
[----:B------:R-:W-:-:S13]  /*00f0*/  ELECT P0, URZ, PT ;  /* 0x0000000000ff782f */ /* 0x000fda0003800000 */
[----:B------:R-:W-:Y:S05]  /*0100*/  @!P0 BRA `(.L_x_2) ;  /* 0x0000000000848947 */ /* 0x000fea0003800000 */
[----:B------:R-:W-:Y:S01]  /*0110*/  UMOV UR5, 0x4 ;  /* 0x0000000400057882 */ /* 0x000fe20000000000 */
[----:B------:R-:W-:Y:S02]  /*0120*/  IMAD.MOV.U32 R4, RZ, RZ, 0x1 ;  /* 0x00000001ff047424 */ /* 0x000fe400078e00ff */
[----:B------:R-:W-:Y:S02]  /*0130*/  IMAD.MOV.U32 R5, RZ, RZ, 0xf ;  /* 0x0000000fff057424 */ /* 0x000fe400078e00ff */
[----:B------:R-:W-:Y:S04]  /*0140*/  DEPBAR.LE SB0, 0x36 ;  /* 0x00008d800000791a */ /* 0x000fe80000000000 */
[----:B------:R-:W0:Y:S02]  /*0150*/  UTCATOMSWS.FIND_AND_SET.ALIGN UP1, UR5, UR5 ;  /* 0x00000005000575e3 */ /* 0x000e240008020800 */
[----:B0-----:R-:W-:-:S04]  /*0160*/  PLOP3.LUT P0, PT, PT, PT, UP1, 0x80, 0x8 ;  /* 0x000000000008781c */ /* 0x001fc80003f0f018 */
[----:B------:R-:W-:-:S04]  /*0170*/  SEL R0, RZ, 0xffffffff, !P0 ;  /* 0xffffffffff007807 */ /* 0x000fc80004000000 */
[----:B------:R-:W-:Y:S01]  /*0180*/  ISETP.NE.AND P0, PT, R0, RZ, PT ;  /* 0x000000ff0000720c */ /* 0x000fe20003f05270 */
[----:B------:R-:W-:-:S12]  /*0190*/  IMAD.U32 R0, RZ, RZ, UR5 ;  /* 0x00000005ff007e24 */ /* 0x000fd8000f8e00ff */
[----:B------:R-:W-:Y:S05]  /*01a0*/  @P0 BRA `(.L_x_3) ;  /* 0x0000000000240947 */ /* 0x000fea0003800000 */
.L_x_4:
[----:B------:R-:W-:Y:S05]  /*01b0*/  NANOSLEEP 0x64 ;  /* 0x000000640000795d */ /* 0x000fea0003800000 */
[----:B------:R-:W-:-:S05]  /*01c0*/  UMOV UR5, 0x4 ;  /* 0x0000000400057882 */ /* 0x000fca0000000000 */
[----:B------:R-:W-:Y:S04]  /*01d0*/  DEPBAR.LE SB0, 0x36 ;  /* 0x00008d800000791a */ /* 0x000fe80000000000 */
[----:B------:R-:W0:Y:S02]  /*01e0*/  UTCATOMSWS.FIND_AND_SET.ALIGN UP1, UR5, UR5 ;  /* 0x00000005000575e3 */ /* 0x000e240008020800 */
[----:B0-----:R-:W-:-:S04]  /*01f0*/  PLOP3.LUT P0, PT, PT, PT, UP1, 0x80, 0x8 ;  /* 0x000000000008781c */ /* 0x001fc80003f0f018 */
[----:B------:R-:W-:-:S04]  /*0200*/  SEL R0, RZ, 0xffffffff, !P0 ;  /* 0xffffffffff007807 */ /* 0x000fc80004000000 */
[----:B------:R-:W-:Y:S01]  /*0210*/  ISETP.NE.AND P0, PT, R0, RZ, PT ;  /* 0x000000ff0000720c */ /* 0x000fe20003f05270 */
[----:B------:R-:W-:-:S12]  /*0220*/  IMAD.U32 R0, RZ, RZ, UR5 ;  /* 0x00000005ff007e24 */ /* 0x000fd8000f8e00ff */
[----:B------:R-:W-:Y:S05]  /*0230*/  @!P0 BRA `(.L_x_4) ;  /* 0xfffffffc00dc8947 */ /* 0x000fea000383ffff */
.L_x_3:
[C---:B------:R-:W-:Y:S01]  /*0240*/  VIADD R3, R0.reuse, 0x10 ;  /* 0x0000001000037836 */ /* 0x040fe20000000000 */
[----:B------:R-:W-:Y:S01]  /*0250*/  UMOV UR5, 0x50 ;  /* 0x0000005000057882 */ /* 0x000fe20000000000 */
[----:B------:R-:W-:Y:S01]  /*0260*/  SHF.L.U32 R2, R5, R0, RZ ;  /* 0x0000000005027219 */ /* 0x000fe200000006ff */
[----:B------:R-:W-:Y:S01]  /*0270*/  ULEA UR5, UR6, UR5, 0x18 ;  /* 0x0000000506057291 */ /* 0x000fe2000f8ec0ff */
[----:B------:R-:W-:Y:S01]  /*0280*/  IMAD.SHL.U32 R0, R0, 0x20, RZ ;  /* 0x0000002000007824 */ /* 0x000fe200078e00ff */
[----:B------:R-:W-:-:S04]  /*0290*/  SHF.L.U32 R3, R4, R3, RZ ;  /* 0x0000000304037219 */ /* 0x000fc800000006ff */
[----:B------:R-:W-:-:S05]  /*02a0*/  LOP3.LUT R2, R3, R2, RZ, 0xfc, !PT ;  /* 0x0000000203027212 */ /* 0x000fca00078efcff */
[----:B------:R0:W-:Y:S04]  /*02b0*/  ATOMS.OR RZ, [UR5], R2 ;  /* 0x00000002ffff798c */ /* 0x0001e8000b000005 */
[----:B------:R0:W-:Y:S01]  /*02c0*/  STS [UR4], R0 ;  /* 0x00000000ff007988 */ /* 0x0001e20008000804 */
[----:B------:R-:W-:Y:S05]  /*02d0*/  BRA `(.L_x_2) ;  /* 0x0000000000107947 */ /* 0x000fea0003800000 */
.L_x_1:
[----:B------:R-:W-:Y:S01]  /*02e0*/  IMAD.MOV.U32 R0, RZ, RZ, -0x1 ;  /* 0xffffffffff007424 */ /* 0x000fe200078e00ff */
[----:B------:R-:W-:-:S04]  /*02f0*/  MOV R2, 0x320 ;  /* 0x0000032000027802 */ /* 0x000fc80000000f00 */
[----:B------:R0:W-:Y:S03]  /*0300*/  STS [UR4], R0 ;  /* 0x00000000ff007988 */ /* 0x0001e60008000804 */
[----:B0-----:R-:W-:Y:S05]  /*0310*/  CALL.REL.NOINC `($__internal_1_$__cuda_sm10x_tcgen05_guardrail_trap_phase_invalid_during_alloc) ;  /* 0x000000a800587944 */ /* 0x001fea0003c00000 */
.L_x_2:
[----:B------:R-:W-:Y:S05]  /*0320*/  WARPSYNC.ALL ;  /* 0x0000000000007948 */ /* 0x000fea0003800000 */
[----:B------:R-:W-:Y:S01]  /*0330*/  NOP ;  /* 0x0000000000007918 */ /* 0x000fe20000000000 */
.L_x_0:
[----:B------:R-:W1:Y:S01]  /*0340*/  LDC.64 R42, c[0x0][0x398] ;  /* 0x0000e600ff2a7b82 */ /* 0x000e620000000a00 */
[----:B------:R-:W2:Y:S01]  /*0350*/  S2R R5, SR_CTAID.X ;  /* 0x0000000000057919 */ /* 0x000ea20000002500 */
[----:B------:R-:W-:Y:S01]  /*0360*/  LOP3.LUT R146, R88, 0x7f, RZ, 0xc0, !PT ;  /* 0x0000007f58927812 */ /* 0x000fe200078ec0ff */
[----:B------:R-:W-:Y:S01]  /*0370*/  UMOV UR4, 0x400 ;  /* 0x0000040000047882 */ /* 0x000fe20000000000 */
[----:B------:R-:W3:Y:S04]  /*0380*/  LDCU UR9, c[0x0][0x3a4] ;  /* 0x00007480ff0977ac */ /* 0x000ee80008000800 */
[----:B------:R-:W4:Y:S01]  /*0390*/  S2UR UR5, SR_CgaCtaId ;  /* 0x00000000000579c3 */ /* 0x000f220000008800 */
[----:B------:R-:W0:Y:S01]  /*03a0*/  LDCU.128 UR20, c[0x0][0x380] ;  /* 0x00007000ff1477ac */ /* 0x000e220008000c00 */
[----:B------:R-:W-:-:S06]  /*03b0*/  UMOV UR7, 0x1 ;  /* 0x0000000100077882 */ /* 0x000fcc0000000000 */
[----:B------:R-:W0:Y:S02]  /*03c0*/  LDC.64 R124, c[0x0][0x3a8] ;  /* 0x0000ea00ff7c7b82 */ /* 0x000e240000000a00 */
[----:B01----:R-:W-:Y:S01]  /*03d0*/  VIADD R0, R43, 0x7f ;  /* 0x0000007f2b007836 */ /* 0x003fe20000000000 */
[----:B------:R-:W-:-:S04]  /*03e0*/  IABS R13, R42 ;  /* 0x0000002a000d7213 */ /* 0x000fc80000000000 */
[----:B------:R-:W-:Y:S01]  /*03f0*/  SHF.R.S32.HI R3, RZ, 0x1f, R0 ;  /* 0x0000001fff037819 */ /* 0x000fe20000011400 */
[----:B----4-:R-:W-:-:S03]  /*0400*/  ULEA UR16, UR5, UR4, 0x18 ;  /* 0x0000000405107291 */ /* 0x010fc6000f8ec0ff */
[----:B------:R-:W-:Y:S01]  /*0410*/  LEA.HI R3, R3, R0, RZ, 0x7 ;  /* 0x0000000003037211 */ /* 0x000fe200078f38ff */
[----:B------:R-:W-:Y:S01]  /*0420*/  BAR.SYNC.DEFER_BLOCKING 0x0 ;  /* 0x0000000000007b1d */ /* 0x000fe20000010000 */
[----:B--2---:R-:W-:Y:S02]  /*0430*/  IABS R8, R5 ;  /* 0x0000000500087213 */ /* 0x004fe40000000000 */
[----:B------:R-:W-:-:S04]  /*0440*/  SHF.R.S32.HI R4, RZ, 0x7, R3 ;  /* 0x00000007ff047819 */ /* 0x000fc80000011403 */
[-C--:B------:R-:W-:Y:S02]  /*0450*/  IABS R7, R4.reuse ;  /* 0x0000000400077213 */ /* 0x080fe40000000000 */
[----:B------:R-:W-:Y:S02]  /*0460*/  IABS R10, R4 ;  /* 0x00000004000a7213 */ /* 0x000fe40000000000 */
[----:B------:R-:W0:Y:S01]  /*0470*/  I2F.RP R0, R7 ;  /* 0x0000000700007306 */ /* 0x000e220000209400 */
[----:B------:R-:W1:Y:S07]  /*0480*/  LDS R18, [UR16] ;  /* 0x00000010ff127984 */ /* 0x000e6e0008000800 */
[----:B0-----:R-:W0:Y:S02]  /*0490*/  MUFU.RCP R0, R0 ;  /* 0x0000000000007308 */ /* 0x001e240000001000 */
[----:B0-----:R-:W-:-:S02]  /*04a0*/  VIADD R2, R0, 0xffffffe ;  /* 0x0ffffffe00027836 */ /* 0x001fc40000000000 */
[----:B------:R-:W-:-:S04]  /*04b0*/  IMAD.MOV R0, RZ, RZ, -R10 ;  /* 0x000000ffff007224 */ /* 0x000fc800078e0a0a */
[----:B------:R0:W2:Y:S02]  /*04c0*/  F2I.FTZ.U32.TRUNC.NTZ R3, R2 ;  /* 0x0000000200037305 */ /* 0x0000a4000021f000 */
[----:B0-----:R-:W-:Y:S02]  /*04d0*/  IMAD.MOV.U32 R2, RZ, RZ, RZ ;  /* 0x000000ffff027224 */ /* 0x001fe400078e00ff */
[----:B--2---:R-:W-:Y:S01]  /*04e0*/  IMAD.MOV R6, RZ, RZ, -R3 ;  /* 0x000000ffff067224 */ /* 0x004fe200078e0a03 */
[----:B-1----:R-:W-:-:S03]  /*04f0*/  R2UR UR17, R18 ;  /* 0x00000000121172ca */ /* 0x002fc600000e0000 */
[----:B------:R-:W-:Y:S02]  /*0500*/  IMAD R9, R6, R7, RZ ;  /* 0x0000000706097224 */ /* 0x000fe400078e02ff */
[----:B------:R-:W-:Y:S02]  /*0510*/  IMAD.MOV.U32 R6, RZ, RZ, R8 ;  /* 0x000000ffff067224 */ /* 0x000fe400078e0008 */
[----:B------:R-:W-:-:S06]  /*0520*/  IMAD.HI.U32 R3, R3, R9, R2 ;  /* 0x0000000903037227 */ /* 0x000fcc00078e0002 */
[----:B------:R-:W-:-:S04]  /*0530*/  IMAD.HI.U32 R3, R3, R6, RZ ;  /* 0x0000000603037227 */ /* 0x000fc800078e00ff */
[----:B------:R-:W-:Y:S01]  /*0540*/  IMAD R0, R3, R0, R6 ;  /* 0x0000000003007224 */ /* 0x000fe200078e0206 */
[----:B------:R-:W-:Y:S04]  /*0550*/  BAR.SYNC.DEFER_BLOCKING 0x0 ;  /* 0x0000000000007b1d */ /* 0x000fe80000010000 */
[----:B------:R-:W-:-:S13]  /*0560*/  ISETP.GT.U32.AND P1, PT, R7, R0, PT ;  /* 0x000000000700720c */ /* 0x000fda0003f24070 */
[----:B------:R-:W-:Y:S02]  /*0570*/  @!P1 IMAD.IADD R0, R0, 0x1, -R7 ;  /* 0x0000000100009824 */ /* 0x000fe400078e0a07 */
[----:B------:R-:W-:Y:S01]  /*0580*/  @!P1 VIADD R3, R3, 0x1 ;  /* 0x0000000103039836 */ /* 0x000fe20000000000 */
[----:B------:R-:W-:Y:S02]  /*0590*/  ISETP.NE.AND P1, PT, R4, RZ, PT ;  /* 0x000000ff0400720c */ /* 0x000fe40003f25270 */
[----:B------:R-:W-:Y:S02]  /*05a0*/  ISETP.GE.U32.AND P0, PT, R0, R7, PT ;  /* 0x000000070000720c */ /* 0x000fe40003f06070 */
[----:B------:R-:W-:-:S04]  /*05b0*/  LOP3.LUT R0, R5, R4, RZ, 0x3c, !PT ;  /* 0x0000000405007212 */ /* 0x000fc800078e3cff */
[----:B------:R-:W-:Y:S01]  /*05c0*/  ISETP.GE.AND P2, PT, R0, RZ, PT ;  /* 0x000000ff0000720c */ /* 0x000fe20003f46270 */
[----:B------:R-:W-:-:S06]  /*05d0*/  VIADD R0, R42, 0x7f ;  /* 0x0000007f2a007836 */ /* 0x000fcc0000000000 */
[----:B------:R-:W-:-:S04]  /*05e0*/  @P0 VIADD R3, R3, 0x1 ;  /* 0x0000000103030836 */ /* 0x000fc80000000000 */
[----:B------:R-:W-:Y:S01]  /*05f0*/  IMAD.MOV.U32 R8, RZ, RZ, R3 ;  /* 0x000000ffff087224 */ /* 0x000fe200078e0003 */
[----:B------:R-:W-:-:S03]  /*0600*/  SHF.R.S32.HI R3, RZ, 0x1f, R0 ;  /* 0x0000001fff037819 */ /* 0x000fc60000011400 */
[----:B------:R-:W-:Y:S01]  /*0610*/  @!P2 IMAD.MOV R8, RZ, RZ, -R8 ;  /* 0x000000ffff08a224 */ /* 0x000fe200078e0a08 */
[----:B------:R-:W-:Y:S02]  /*0620*/  LEA.HI R3, R3, R0, RZ, 0x7 ;  /* 0x0000000003037211 */ /* 0x000fe400078f38ff */
[----:B------:R-:W-:-:S04]  /*0630*/  @!P1 LOP3.LUT R8, RZ, R4, RZ, 0x33, !PT ;  /* 0x00000004ff089212 */ /* 0x000fc800078e33ff */
[----:B------:R-:W-:Y:S01]  /*0640*/  LEA.HI.SX32 R3, R3, -R8, 0x19 ;  /* 0x8000000803037211 */ /* 0x000fe200078fcaff */
[----:B------:R-:W-:-:S03]  /*0650*/  IMAD.MOV R6, RZ, RZ, -R8 ;  /* 0x000000ffff067224 */ /* 0x000fc600078e0a08 */
[----:B------:R-:W-:Y:S01]  /*0660*/  VIMNMX R11, PT, PT, R3, 0x1, PT ;  /* 0x00000001030b7848 */ /* 0x000fe20003fe0100 */
[----:B------:R-:W-:-:S03]  /*0670*/  IMAD R10, R4, R6, R5 ;  /* 0x00000006040a7224 */ /* 0x000fc600078e0205 */
[----:B------:R-:W-:Y:S02]  /*0680*/  IABS R9, R11 ;  /* 0x0000000b00097213 */ /* 0x000fe40000000000 */
[----:B------:R-:W-:Y:S02]  /*0690*/  IABS R6, R10 ;  /* 0x0000000a00067213 */ /* 0x000fe40000000000 */
[----:B------:R-:W0:Y:S08]  /*06a0*/  I2F.RP R0, R9 ;  /* 0x0000000900007306 */ /* 0x000e300000209400 */
[----:B0-----:R-:W0:Y:S02]  /*06b0*/  MUFU.RCP R0, R0 ;  /* 0x0000000000007308 */ /* 0x001e240000001000 */
[----:B0-----:R-:W-:-:S06]  /*06c0*/  VIADD R2, R0, 0xffffffe ;  /* 0x0ffffffe00027836 */ /* 0x001fcc0000000000 */
[----:B------:R0:W1:Y:S02]  /*06d0*/  F2I.FTZ.U32.TRUNC.NTZ R3, R2 ;  /* 0x0000000200037305 */ /* 0x000064000021f000 */
[----:B0-----:R-:W-:Y:S02]  /*06e0*/  IMAD.MOV.U32 R2, RZ, RZ, RZ ;  /* 0x000000ffff027224 */ /* 0x001fe400078e00ff */
[----:B-1----:R-:W-:-:S04]  /*06f0*/  IMAD.MOV R7, RZ, RZ, -R3 ;  /* 0x000000ffff077224 */ /* 0x002fc800078e0a03 */
[----:B------:R-:W-:Y:S01]  /*0700*/  IMAD.MOV.U32 R4, RZ, RZ, R7 ;  /* 0x000000ffff047224 */ /* 0x000fe200078e0007 */
[----:B------:R-:W-:-:S03]  /*0710*/  IABS R7, R11 ;  /* 0x0000000b00077213 */ /* 0x000fc60000000000 */
[----:B------:R-:W-:Y:S02]  /*0720*/  IMAD R5, R4, R9, RZ ;  /* 0x0000000904057224 */ /* 0x000fe400078e02ff */
[----:B------:R-:W-:Y:S02]  /*0730*/  IMAD.MOV.U32 R4, RZ, RZ, R6 ;  /* 0x000000ffff047224 */ /* 0x000fe400078e0006 */
[----:B------:R-:W-:Y:S01]  /*0740*/  IMAD.HI.U32 R3, R3, R5, R2 ;  /* 0x0000000503037227 */ /* 0x000fe200078e0002 */
[----:B------:R-:W0:Y:S03]  /*0750*/  I2F.RP R6, R13 ;  /* 0x0000000d00067306 */ /* 0x000e260000209400 */
[----:B------:R-:W-:Y:S02]  /*0760*/  IMAD.MOV R5, RZ, RZ, -R7 ;  /* 0x000000ffff057224 */ /* 0x000fe400078e0a07 */
[----:B------:R-:W-:Y:S01]  /*0770*/  IMAD.HI.U32 R0, R3, R4, RZ ;  /* 0x0000000403007227 */ /* 0x000fe200078e00ff */
[----:B------:R-:W-:-:S03]  /*0780*/  IABS R3, R43 ;  /* 0x0000002b00037213 */ /* 0x000fc60000000000 */
[----:B------:R-:W-:Y:S01]  /*0790*/  IMAD R2, R0, R5, R4 ;  /* 0x0000000500027224 */ /* 0x000fe200078e0204 */
[----:B------:R-:W1:Y:S04]  /*07a0*/  I2F.RP R7, R3 ;  /* 0x0000000300077306 */ /* 0x000e680000209400 */
[----:B------:R-:W-:-:S04]  /*07b0*/  ISETP.GT.U32.AND P1, PT, R9, R2, PT ;  /* 0x000000020900720c */ /* 0x000fc80003f24070 */
[----:B0-----:R-:W0:Y:S08]  /*07c0*/  MUFU.RCP R6, R6 ;  /* 0x0000000600067308 */ /* 0x001e300000001000 */
[----:B-1----:R-:W1:Y:S01]  /*07d0*/  MUFU.RCP R7, R7 ;  /* 0x0000000700077308 */ /* 0x002e620000001000 */
[----:B------:R-:W-:Y:S02]  /*07e0*/  @!P1 IMAD.IADD R2, R2, 0x1, -R9 ;  /* 0x0000000102029824 */ /* 0x000fe400078e0a09 */
[----:B------:R-:W-:Y:S01]  /*07f0*/  @!P1 VIADD R0, R0, 0x1 ;  /* 0x0000000100009836 */ /* 0x000fe20000000000 */
[----:B------:R-:W-:-:S02]  /*0800*/  ISETP.NE.AND P1, PT, R11, RZ, PT ;  /* 0x000000ff0b00720c */ /* 0x000fc40003f25270 */
[----:B------:R-:W-:Y:S02]  /*0810*/  ISETP.GE.U32.AND P0, PT, R2, R9, PT ;  /* 0x000000090200720c */ /* 0x000fe40003f06070 */
[----:B------:R-:W-:Y:S01]  /*0820*/  LOP3.LUT R2, R10, R11, RZ, 0x3c, !PT ;  /* 0x0000000b0a027212 */ /* 0x000fe200078e3cff */
[----:B0-----:R-:W-:-:S03]  /*0830*/  VIADD R4, R6, 0xffffffe ;  /* 0x0ffffffe06047836 */ /* 0x001fc60000000000 */
[----:B------:R-:W-:Y:S01]  /*0840*/  ISETP.GE.AND P2, PT, R2, RZ, PT ;  /* 0x000000ff0200720c */ /* 0x000fe20003f46270 */
[----:B------:R0:W-:Y:S01]  /*0850*/  F2I.FTZ.U32.TRUNC.NTZ R5, R4 ;  /* 0x0000000400057305 */ /* 0x0001e2000021f000 */
[----:B-1----:R-:W-:-:S05]  /*0860*/  VIADD R6, R7, 0xffffffe ;  /* 0x0ffffffe07067836 */ /* 0x002fca0000000000 */
[----:B------:R-:W-:Y:S02]  /*0870*/  @P0 VIADD R0, R0, 0x1 ;  /* 0x0000000100000836 */ /* 0x000fe40000000000 */
[----:B------:R-:W1:Y:S01]  /*0880*/  F2I.FTZ.U32.TRUNC.NTZ R7, R6 ;  /* 0x0000000600077305 */ /* 0x000e62000021f000 */
[----:B0-----:R-:W-:Y:S02]  /*0890*/  IMAD.MOV.U32 R4, RZ, RZ, RZ ;  /* 0x000000ffff047224 */ /* 0x001fe400078e00ff */
[----:B------:R-:W-:-:S04]  /*08a0*/  IMAD.MOV.U32 R2, RZ, RZ, R0 ;  /* 0x000000ffff027224 */ /* 0x000fc800078e0000 */
[----:B------:R-:W-:Y:S01]  /*08b0*/  @!P2 IMAD.MOV R2, RZ, RZ, -R2 ;  /* 0x000000ffff02a224 */ /* 0x000fe200078e0a02 */
[----:B------:R-:W-:-:S05]  /*08c0*/  @!P1 LOP3.LUT R2, RZ, R11, RZ, 0x33, !PT ;  /* 0x0000000bff029212 */ /* 0x000fca00078e33ff */
[----:B------:R-:W-:Y:S02]  /*08d0*/  IMAD.MOV R0, RZ, RZ, -R2 ;  /* 0x000000ffff007224 */ /* 0x000fe400078e0a02 */
[----:B-1----:R-:W-:Y:S02]  /*08e0*/  IMAD.MOV R6, RZ, RZ, -R7 ;  /* 0x000000ffff067224 */ /* 0x002fe400078e0a07 */
[----:B------:R-:W-:Y:S01]  /*08f0*/  IMAD R0, R11, R0, R10 ;  /* 0x000000000b007224 */ /* 0x000fe200078e020a */
[----:B------:R-:W-:-:S03]  /*0900*/  SHF.R.U32.HI R11, RZ, 0x5, R88 ;  /* 0x00000005ff0b7819 */ /* 0x000fc60000011658 */
[----:B------:R-:W-:Y:S01]  /*0910*/  IMAD.IADD R9, R8, 0x1, R0 ;  /* 0x0000000108097824 */ /* 0x000fe200078e0200 */
[----:B------:R-:W-:Y:S01]  /*0920*/  SGXT.U32 R11, R11, 0x2 ;  /* 0x000000020b0b781a */ /* 0x000fe20000000000 */
[--C-:B------:R-:W-:Y:S02]  /*0930*/  IMAD.MOV R8, RZ, RZ, -R5.reuse ;  /* 0x000000ffff087224 */ /* 0x100fe400078e0a05 */
[----:B------:R-:W-:Y:S02]  /*0940*/  IMAD.SHL.U32 R0, R2, 0x80, RZ ;  /* 0x0000008002007824 */ /* 0x000fe400078e00ff */
[----:B------:R-:W-:Y:S02]  /*0950*/  IMAD R15, R8, R13, RZ ;  /* 0x0000000d080f7224 */ /* 0x000fe400078e02ff */
[----:B------:R-:W-:Y:S01]  /*0960*/  IMAD R2, R9, 0x80, R146 ;  /* 0x0000008009027824 */ /* 0x000fe200078e0292 */
[----:B------:R-:W-:Y:S01]  /*0970*/  LOP3.LUT R11, R0, R11, RZ, 0xfc, !PT ;  /* 0x0000000b000b7212 */ /* 0x000fe200078efcff */
[----:B------:R-:W-:-:S03]  /*0980*/  IMAD.HI.U32 R4, R5, R15, R4 ;  /* 0x0000000f05047227 */ /* 0x000fc600078e0004 */
[C---:B------:R-:W-:Y:S01]  /*0990*/  LOP3.LUT R15, R11.reuse, 0x4, RZ, 0xfc, !PT ;  /* 0x000000040b0f7812 */ /* 0x040fe200078efcff */
[----:B------:R-:W-:Y:S01]  /*09a0*/  IMAD R5, R6, R3, RZ ;  /* 0x0000000306057224 */ /* 0x000fe200078e02ff */
[----:B------:R-:W-:Y:S01]  /*09b0*/  IABS R8, R2 ;  /* 0x0000000200087213 */ /* 0x000fe20000000000 */
[----:B------:R-:W-:Y:S01]  /*09c0*/  IMAD.MOV.U32 R6, RZ, RZ, RZ ;  /* 0x000000ffff067224 */ /* 0x000fe200078e00ff */
[----:B------:R-:W-:Y:S02]  /*09d0*/  IABS R9, R15 ;  /* 0x0000000f00097213 */ /* 0x000fe40000000000 */
[----:B------:R-:W-:Y:S01]  /*09e0*/  LOP3.LUT R17, R11, 0xc, RZ, 0xfc, !PT ;  /* 0x0000000c0b117812 */ /* 0x000fe200078efcff */
[----:B------:R-:W-:Y:S01]  /*09f0*/  IMAD.HI.U32 R6, R7, R5, R6 ;  /* 0x0000000507067227 */ /* 0x000fe200078e0006 */
[C---:B------:R-:W-:Y:S02]  /*0a00*/  LOP3.LUT R19, R11.reuse, 0x28, RZ, 0xfc, !PT ;  /* 0x000000280b137812 */ /* 0x040fe400078efcff */
[----:B------:R-:W-:Y:S01]  /*0a10*/  IABS R14, R17 ;  /* 0x00000011000e7213 */ /* 0x000fe20000000000 */
[----:B------:R-:W-:Y:S01]  /*0a20*/  IMAD.MOV.U32 R7, RZ, RZ, R9 ;  /* 0x000000ffff077224 */ /* 0x000fe200078e0009 */
[----:B------:R-:W-:Y:S01]  /*0a30*/  LOP3.LUT R9, R11, 0x8, RZ, 0xfc, !PT ;  /* 0x000000080b097812 */ /* 0x000fe200078efcff */
[----:B------:R-:W-:Y:S01]  /*0a40*/  IMAD.HI.U32 R4, R4, R8, RZ ;  /* 0x0000000804047227 */ /* 0x000fe200078e00ff */
[----:B------:R-:W-:-:S02]  /*0a50*/  ISETP.GE.AND P6, PT, R17, RZ, PT ;  /* 0x000000ff1100720c */ /* 0x000fc40003fc6270 */
[----:B------:R-:W-:Y:S01]  /*0a60*/  IABS R12, R9 ;  /* 0x00000009000c7213 */ /* 0x000fe20000000000 */
[C---:B------:R-:W-:Y:S01]  /*0a70*/  IMAD.HI.U32 R5, R6.reuse, R7, RZ ;  /* 0x0000000706057227 */ /* 0x040fe200078e00ff */
[C---:B------:R-:W-:Y:S02]  /*0a80*/  LOP3.LUT R17, R11.reuse, 0x24, RZ, 0xfc, !PT ;  /* 0x000000240b117812 */ /* 0x040fe400078efcff */
[----:B------:R-:W-:Y:S01]  /*0a90*/  IABS R24, R19 ;  /* 0x0000001300187213 */ /* 0x000fe20000000000 */
[----:B------:R-:W-:Y:S01]  /*0aa0*/  IMAD.MOV R4, RZ, RZ, -R4 ;  /* 0x000000ffff047224 */ /* 0x000fe200078e0a04 */
[C---:B------:R-:W-:Y:S01]  /*0ab0*/  LOP3.LUT R21, R11.reuse, 0x34, RZ, 0xfc, !PT ;  /* 0x000000340b157812 */ /* 0x040fe200078efcff */
[----:B------:R-:W-:Y:S01]  /*0ac0*/  IMAD.MOV R10, RZ, RZ, -R5 ;  /* 0x000000ffff0a7224 */ /* 0x000fe200078e0a05 */
[----:B------:R-:W-:Y:S01]  /*0ad0*/  LOP3.LUT R33, R11, 0x64, RZ, 0xfc, !PT ;  /* 0x000000640b217812 */ /* 0x000fe200078efcff */
[----:B------:R-:W-:Y:S01]  /*0ae0*/  IMAD R4, R13, R4, R8 ;  /* 0x000000040d047224 */ /* 0x000fe200078e0208 */
[----:B------:R-:W-:Y:S01]  /*0af0*/  IABS R30, R21 ;  /* 0x00000015001e7213 */ /* 0x000fe20000000000 */
[----:B------:R-:W-:Y:S01]  /*0b00*/  IMAD R8, R3, R10, R7 ;  /* 0x0000000a03087224 */ /* 0x000fe200078e0207 */
[----:B------:R-:W-:Y:S01]  /*0b10*/  LOP3.LUT R10, R11, 0x10, RZ, 0xfc, !PT ;  /* 0x000000100b0a7812 */ /* 0x000fe200078efcff */
[----:B------:R-:W-:Y:S01]  /*0b20*/  IMAD.HI.U32 R5, R6, R12, RZ ;  /* 0x0000000c06057227 */ /* 0x000fe200078e00ff */
[----:B------:R-:W-:-:S02]  /*0b30*/  ISETP.GT.U32.AND P0, PT, R13, R4, PT ;  /* 0x000000040d00720c */ /* 0x000fc40003f04070 */
[----:B------:R-:W-:Y:S01]  /*0b40*/  ISETP.GT.U32.AND P1, PT, R3, R8, PT ;  /* 0x000000080300720c */ /* 0x000fe20003f24070 */
[----:B------:R-:W-:Y:S01]  /*0b50*/  IMAD.MOV R7, RZ, RZ, -R5 ;  /* 0x000000ffff077224 */ /* 0x000fe200078e0a05 */
[----:B------:R-:W-:Y:S01]  /*0b60*/  IABS R16, R10 ;  /* 0x0000000a00107213 */ /* 0x000fe20000000000 */
[----:B------:R-:W-:Y:S01]  /*0b70*/  IMAD.HI.U32 R5, R6, R14, RZ ;  /* 0x0000000e06057227 */ /* 0x000fe200078e00ff */
[----:B------:R-:W-:Y:S02]  /*0b80*/  IABS R66, R33 ;  /* 0x0000002100427213 */ /* 0x000fe40000000000 */
[C---:B------:R-:W-:Y:S01]  /*0b90*/  LOP3.LUT R37, R11.reuse, 0x6c, RZ, 0xfc, !PT ;  /* 0x0000006c0b257812 */ /* 0x040fe200078efcff */
[----:B------:R-:W-:Y:S01]  /*0ba0*/  IMAD.MOV R5, RZ, RZ, -R5 ;  /* 0x000000ffff057224 */ /* 0x000fe200078e0a05 */
[----:B------:R-:W-:Y:S01]  /*0bb0*/  LOP3.LUT R31, R11, 0x60, RZ, 0xfc, !PT ;  /* 0x000000600b1f7812 */ /* 0x000fe200078efcff */
[C---:B------:R-:W-:Y:S01]  /*0bc0*/  IMAD R12, R3.reuse, R7, R12 ;  /* 0x00000007030c7224 */ /* 0x040fe200078e020c */
[----:B------:R-:W-:Y:S01]  /*0bd0*/  SHF.R.U32.HI R7, RZ, 0x5, R88 ;  /* 0x00000005ff077819 */ /* 0x000fe20000011658 */
[C---:B------:R-:W-:Y:S01]  /*0be0*/  IMAD R14, R3.reuse, R5, R14 ;  /* 0x00000005030e7224 */ /* 0x040fe200078e020e */
[----:B------:R-:W-:Y:S01]  /*0bf0*/  IABS R70, R37 ;  /* 0x0000002500467213 */ /* 0x000fe20000000000 */
[----:B------:R-:W-:Y:S01]  /*0c00*/  @!P1 IMAD.IADD R8, R8, 0x1, -R3 ;  /* 0x0000000108089824 */ /* 0x000fe200078e0a03 */
[C---:B------:R-:W-:Y:S01]  /*0c10*/  ISETP.GT.U32.AND P2, PT, R3.reuse, R12, PT ;  /* 0x0000000c0300720c */ /* 0x040fe20003f44070 */
[----:B------:R-:W-:Y:S01]  /*0c20*/  IMAD.HI.U32 R5, R6, R16, RZ ;  /* 0x0000001006057227 */ /* 0x000fe200078e00ff */
[----:B------:R-:W-:-:S02]  /*0c30*/  ISETP.GT.U32.AND P4, PT, R3, R14, PT ;  /* 0x0000000e0300720c */ /* 0x000fc40003f84070 */
[----:B------:R-:W-:Y:S01]  /*0c40*/  ISETP.GT.U32.AND P3, PT, R3, R8, PT ;  /* 0x000000080300720c */ /* 0x000fe20003f64070 */
[----:B------:R-:W-:Y:S01]  /*0c50*/  @!P0 IMAD.IADD R4, R4, 0x1, -R13 ;  /* 0x0000000104048824 */ /* 0x000fe200078e0a0d */
[----:B------:R-:W-:Y:S01]  /*0c60*/  ISETP.GE.AND P0, PT, R15, RZ, PT ;  /* 0x000000ff0f00720c */ /* 0x000fe20003f06270 */
[----:B------:R-:W-:Y:S01]  /*0c70*/  IMAD.MOV R5, RZ, RZ, -R5 ;  /* 0x000000ffff057224 */ /* 0x000fe200078e0a05 */
[----:B------:R-:W-:Y:S02]  /*0c80*/  ISETP.GE.AND P1, PT, R9, RZ, PT ;  /* 0x000000ff0900720c */ /* 0x000fe40003f26270 */
[----:B------:R-:W-:Y:S01]  /*0c90*/  ISETP.GT.U32.AND P5, PT, R13, R4, PT ;  /* 0x000000040d00720c */ /* 0x000fe20003fa4070 */
[----:B------:R-:W-:Y:S01]  /*0ca0*/  IMAD R16, R3, R5, R16 ;  /* 0x0000000503107224 */ /* 0x000fe200078e0210 */
[C---:B------:R-:W-:Y:S01]  /*0cb0*/  LOP3.LUT R5, R11.reuse, 0x14, RZ, 0xfc, !PT ;  /* 0x000000140b057812 */ /* 0x040fe200078efcff */
[--C-:B------:R-:W-:Y:S01]  /*0cc0*/  @!P2 IMAD.IADD R12, R12, 0x1, -R3.reuse ;  /* 0x000000010c0ca824 */ /* 0x100fe200078e0a03 */
[----:B------:R-:W-:Y:S01]  /*0cd0*/  LOP3.LUT R9, R11, 0x20, RZ, 0xfc, !PT ;  /* 0x000000200b097812 */ /* 0x000fe200078efcff */
[--C-:B------:R-:W-:Y:S01]  /*0ce0*/  @!P4 IMAD.IADD R14, R14, 0x1, -R3.reuse ;  /* 0x000000010e0ec824 */ /* 0x100fe200078e0a03 */
[----:B------:R-:W-:Y:S01]  /*0cf0*/  ISETP.GE.AND P4, PT, R5, RZ, PT ;  /* 0x000000ff0500720c */ /* 0x000fe20003f86270 */
[----:B------:R-:W-:Y:S01]  /*0d00*/  @!P3 IMAD.IADD R8, R8, 0x1, -R3 ;  /* 0x000000010808b824 */ /* 0x000fe200078e0a03 */
[----:B------:R-:W-:-:S02]  /*0d10*/  ISETP.GT.U32.AND P2, PT, R3, R12, PT ;  /* 0x0000000c0300720c */ /* 0x000fc40003f44070 */
[----:B------:R-:W-:Y:S02]  /*0d20*/  ISETP.GT.U32.AND P3, PT, R3, R14, PT ;  /* 0x0000000e0300720c */ /* 0x000fe40003f64070 */
[----:B------:R-:W-:Y:S01]  /*0d30*/  IABS R5, R5 ;  /* 0x0000000500057213 */ /* 0x000fe20000000000 */
[----:B------:R-:W-:Y:S01]  /*0d40*/  @!P5 IMAD.IADD R4, R4, 0x1, -R13 ;  /* 0x000000010404d824 */ /* 0x000fe200078e0a0d */
[----:B------:R-:W-:Y:S02]  /*0d50*/  R2UR UR8, R7 ;  /* 0x00000000070872ca */ /* 0x000fe400000e0000 */
[----:B------:R-:W-:Y:S02]  /*0d60*/  LOP3.LUT R7, R11, 0x18, RZ, 0xfc, !PT ;  /* 0x000000180b077812 */ /* 0x000fe400078efcff */
[----:B------:R-:W-:Y:S02]  /*0d70*/  IABS R15, R9 ;  /* 0x00000009000f7213 */ /* 0x000fe40000000000 */
[----:B------:R-:W-:Y:S01]  /*0d80*/  ISETP.GE.AND P5, PT, R10, RZ, PT ;  /* 0x000000ff0a00720c */ /* 0x000fe20003fa6270 */
[--C-:B------:R-:W-:Y:S01]  /*0d90*/  @!P2 IMAD.IADD R12, R12, 0x1, -R3.reuse ;  /* 0x000000010c0ca824 */ /* 0x100fe200078e0a03 */
[----:B------:R-:W-:Y:S01]  /*0da0*/  ISETP.GE.AND P2, PT, R9, RZ, PT ;  /* 0x000000ff0900720c */ /* 0x000fe20003f46270 */
[----:B------:R-:W-:Y:S01]  /*0db0*/  @!P3 IMAD.IADD R14, R14, 0x1, -R3 ;  /* 0x000000010e0eb824 */ /* 0x000fe200078e0a03 */
[----:B------:R-:W-:Y:S01]  /*0dc0*/  ISETP.GT.U32.AND P3, PT, R3, R16, PT ;  /* 0x000000100300720c */ /* 0x000fe20003f64070 */
[----:B------:R-:W-:Y:S01]  /*0dd0*/  IMAD.MOV.U32 R9, RZ, RZ, R5 ;  /* 0x000000ffff097224 */ /* 0x000fe200078e0005 */
[----:B------:R-:W-:Y:S01]  /*0de0*/  IABS R13, R7 ;  /* 0x00000007000d7213 */ /* 0x000fe20000000000 */
[----:B------:R-:W-:Y:S01]  /*0df0*/  IMAD.MOV.U32 R10, RZ, RZ, R8 ;  /* 0x000000ffff0a7224 */ /* 0x000fe200078e0008 */
[----:B------:R-:W-:Y:S01]  /*0e00*/  LOP3.LUT R35, R11, 0x68, RZ, 0xfc, !PT ;  /* 0x000000680b237812 */ /* 0x000fe200078efcff */
[C---:B------:R-:W-:Y:S01]  /*0e10*/  IMAD.HI.U32 R5, R6.reuse, R9, RZ ;  /* 0x0000000906057227 */ /* 0x040fe200078e00ff */
[----:B------:R-:W-:Y:S01]  /*0e20*/  IABS R62, R31 ;  /* 0x0000001f003e7213 */ /* 0x000fe20000000000 */
[----:B------:R-:W-:Y:S01]  /*0e30*/  USHF.L.U32 UR4, UR8, 0x15, URZ ;  /* 0x0000001508047899 */ /* 0x000fe200080006ff */
[----:B------:R-:W-:Y:S01]  /*0e40*/  IABS R68, R35 ;  /* 0x0000002300447213 */ /* 0x000fe20000000000 */
[----:B------:R-:W-:Y:S01]  /*0e50*/  @!P0 IMAD.MOV R10, RZ, RZ, -R10 ;  /* 0x000000ffff0a8224 */ /* 0x000fe200078e0a0a */
[----:B------:R-:W-:Y:S01]  /*0e60*/  ISETP.GE.AND P0, PT, R7, RZ, PT ;  /* 0x000000ff0700720c */ /* 0x000fe20003f06270 */
[C---:B------:R-:W-:Y:S01]  /*0e70*/  IMAD.HI.U32 R8, R6.reuse, R15, RZ ;  /* 0x0000000f06087227 */ /* 0x040fe200078e00ff */
[C---:B------:R-:W-:Y:S01]  /*0e80*/  LOP3.LUT R39, R11.reuse, 0x70, RZ, 0xfc, !PT ;  /* 0x000000700b277812 */ /* 0x040fe200078efcff */
[----:B------:R-:W-:Y:S01]  /*0e90*/  ULOP3.LUT UR4, UR4, 0x600000, URZ, 0xc0, !UPT ;  /* 0x0060000004047892 */ /* 0x000fe2000f8ec0ff */
[----:B------:R-:W-:Y:S01]  /*0ea0*/  LOP3.LUT R41, R11, 0x74, RZ, 0xfc, !PT ;  /* 0x000000740b297812 */ /* 0x000fe200078efcff */
[----:B------:R-:W-:Y:S01]  /*0eb0*/  IMAD.HI.U32 R7, R6, R13, RZ ;  /* 0x0000000d06077227 */ /* 0x000fe200078e00ff */
[----:B------:R-:W-:-:S02]  /*0ec0*/  IABS R72, R39 ;  /* 0x0000002700487213 */ /* 0x000fc40000000000 */
[----:B------:R-:W-:Y:S01]  /*0ed0*/  IABS R74, R41 ;  /* 0x00000029004a7213 */ /* 0x000fe20000000000 */
[----:B------:R-:W-:Y:S01]  /*0ee0*/  IMAD.MOV R18, RZ, RZ, -R5 ;  /* 0x000000ffff127224 */ /* 0x000fe200078e0a05 */
[----:B------:R-:W-:Y:S01]  /*0ef0*/  IABS R5, R17 ;  /* 0x0000001100057213 */ /* 0x000fe20000000000 */
[----:B------:R-:W-:Y:S01]  /*0f00*/  IMAD.MOV R22, RZ, RZ, -R8 ;  /* 0x000000ffff167224 */ /* 0x000fe200078e0a08 */
[----:B------:R-:W-:Y:S01]  /*0f10*/  LOP3.LUT R45, R11, 0x78, RZ, 0xfc, !PT ;  /* 0x000000780b2d7812 */ /* 0x000fe200078efcff */
[----:B------:R-:W-:Y:S02]  /*0f20*/  IMAD.MOV R20, RZ, RZ, -R7 ;  /* 0x000000ffff147224 */ /* 0x000fe400078e0a07 */
[C---:B------:R-:W-:Y:S01]  /*0f30*/  IMAD R8, R3.reuse, R18, R9 ;  /* 0x0000001203087224 */ /* 0x040fe200078e0209 */
[----:B------:R-:W-:Y:S01]  /*0f40*/  IABS R76, R45 ;  /* 0x0000002d004c7213 */ /* 0x000fe20000000000 */
[----:B------:R-:W-:Y:S02]  /*0f50*/  @!P3 IMAD.IADD R16, R16, 0x1, -R3 ;  /* 0x000000011010b824 */ /* 0x000fe400078e0a03 */
[C---:B------:R-:W-:Y:S01]  /*0f60*/  IMAD R18, R3.reuse, R20, R13 ;  /* 0x0000001403127224 */ /* 0x040fe200078e020d */
[C---:B------:R-:W-:Y:S01]  /*0f70*/  ISETP.GT.U32.AND P3, PT, R3.reuse, R8, PT ;  /* 0x000000080300720c */ /* 0x040fe20003f64070 */
[----:B------:R-:W-:Y:S01]  /*0f80*/  @!P1 IMAD.MOV R12, RZ, RZ, -R12 ;  /* 0x000000ffff0c9224 */ /* 0x000fe200078e0a0c */
[----:B------:R-:W-:Y:S01]  /*0f90*/  ISETP.GT.U32.AND P1, PT, R3, R16, PT ;  /* 0x000000100300720c */ /* 0x000fe20003f24070 */
[----:B------:R-:W-:Y:S01]  /*0fa0*/  IMAD.MOV.U32 R9, RZ, RZ, R5 ;  /* 0x000000ffff097224 */ /* 0x000fe200078e0005 */
[----:B------:R-:W-:Y:S01]  /*0fb0*/  LOP3.LUT R13, R11, 0x2c, RZ, 0xfc, !PT ;  /* 0x0000002c0b0d7812 */ /* 0x000fe200078efcff */
[----:B------:R-:W-:Y:S01]  /*0fc0*/  @!P6 IMAD.MOV R14, RZ, RZ, -R14 ;  /* 0x000000ffff0ee224 */ /* 0x000fe200078e0a0e */
[----:B------:R-:W-:Y:S01]  /*0fd0*/  ISETP.GT.U32.AND P6, PT, R3, R18, PT ;  /* 0x000000120300720c */ /* 0x000fe20003fc4070 */
[----:B------:R-:W-:Y:S01]  /*0fe0*/  IMAD.HI.U32 R5, R6, R9, RZ ;  /* 0x0000000906057227 */ /* 0x000fe200078e00ff */
[----:B------:R-:W-:-:S03]  /*0ff0*/  IABS R26, R13 ;  /* 0x0000000d001a7213 */ /* 0x000fc60000000000 */
[----:B------:R-:W-:Y:S01]  /*1000*/  IMAD R20, R3, R22, R15 ;  /* 0x0000001603147224 */ /* 0x000fe200078e020f */
[----:B------:R-:W-:Y:S01]  /*1010*/  LOP3.LUT R15, R11, 0x30, RZ, 0xfc, !PT ;  /* 0x000000300b0f7812 */ /* 0x000fe200078efcff */
[----:B------:R-:W-:Y:S02]  /*1020*/  IMAD.MOV R22, RZ, RZ, -R5 ;  /* 0x000000ffff167224 */ /* 0x000fe400078e0a05 */
[----:B------:R-:W-:Y:S01]  /*1030*/  @!P1 IMAD.IADD R16, R16, 0x1, -R3 ;  /* 0x0000000110109824 */ /* 0x000fe200078e0a03 */
[C---:B------:R-:W-:Y:S01]  /*1040*/  ISETP.GT.U32.AND P1, PT, R3.reuse, R20, PT ;  /* 0x000000140300720c */ /* 0x040fe20003f24070 */
[----:B------:R-:W-:Y:S01]  /*1050*/  IMAD R22, R3, R22, R9 ;  /* 0x0000001603167224 */ /* 0x000fe200078e0209 */
[----:B------:R-:W-:Y:S01]  /*1060*/  IABS R9, R15 ;  /* 0x0000000f00097213 */ /* 0x000fe20000000000 */
[--C-:B------:R-:W-:Y:S02]  /*1070*/  @!P3 IMAD.IADD R8, R8, 0x1, -R3.reuse ;  /* 0x000000010808b824 */ /* 0x100fe400078e0a03 */
[----:B------:R-:W-:-:S02]  /*1080*/  @!P6 IMAD.IADD R18, R18, 0x1, -R3 ;  /* 0x000000011212e824 */ /* 0x000fc400078e0a03 */
[----:B------:R-:W-:Y:S01]  /*1090*/  @!P5 IMAD.MOV R16, RZ, RZ, -R16 ;  /* 0x000000ffff10d224 */ /* 0x000fe200078e0a10 */
[C---:B------:R-:W-:Y:S01]  /*10a0*/  ISETP.GT.U32.AND P3, PT, R3.reuse, R8, PT ;  /* 0x000000080300720c */ /* 0x040fe20003f64070 */
[C---:B------:R-:W-:Y:S01]  /*10b0*/  IMAD.HI.U32 R7, R6.reuse, R24, RZ ;  /* 0x0000001806077227 */ /* 0x040fe200078e00ff */
[C---:B------:R-:W-:Y:S02]  /*10c0*/  ISETP.GT.U32.AND P5, PT, R3.reuse, R22, PT ;  /* 0x000000160300720c */ /* 0x040fe40003fa4070 */
[----:B------:R-:W-:Y:S01]  /*10d0*/  ISETP.GT.U32.AND P6, PT, R3, R18, PT ;  /* 0x000000120300720c */ /* 0x000fe20003fc4070 */
[----:B------:R-:W-:Y:S02]  /*10e0*/  IMAD.MOV R7, RZ, RZ, -R7 ;  /* 0x000000ffff077224 */ /* 0x000fe400078e0a07 */
[----:B------:R-:W-:-:S04]  /*10f0*/  IMAD.HI.U32 R5, R6, R26, RZ ;  /* 0x0000001a06057227 */ /* 0x000fc800078e00ff */
[C---:B------:R-:W-:Y:S02]  /*1100*/  IMAD R24, R3.reuse, R7, R24 ;  /* 0x0000000703187224 */ /* 0x040fe400078e0218 */
[----:B------:R-:W-:Y:S02]  /*1110*/  IMAD.MOV R5, RZ, RZ, -R5 ;  /* 0x000000ffff057224 */ /* 0x000fe400078e0a05 */
[--C-:B------:R-:W-:Y:S01]  /*1120*/  @!P3 IMAD.IADD R8, R8, 0x1, -R3.reuse ;  /* 0x000000010808b824 */ /* 0x100fe200078e0a03 */
[C---:B------:R-:W-:Y:S01]  /*1130*/  ISETP.GT.U32.AND P3, PT, R3.reuse, R24, PT ;  /* 0x000000180300720c */ /* 0x040fe20003f64070 */
[----:B------:R-:W-:Y:S02]  /*1140*/  IMAD R26, R3, R5, R26 ;  /* 0x00000005031a7224 */ /* 0x000fe400078e021a */
[--C-:B------:R-:W-:Y:S02]  /*1150*/  @!P5 IMAD.IADD R22, R22, 0x1, -R3.reuse ;  /* 0x000000011616d824 */ /* 0x100fe400078e0a03 */
[----:B------:R-:W-:-:S02]  /*1160*/  @!P1 IMAD.IADD R20, R20, 0x1, -R3 ;  /* 0x0000000114149824 */ /* 0x000fc400078e0a03 */
[----:B------:R-:W-:Y:S01]  /*1170*/  IMAD.MOV.U32 R28, RZ, RZ, R8 ;  /* 0x000000ffff1c7224 */ /* 0x000fe200078e0008 */
[C---:B------:R-:W-:Y:S01]  /*1180*/  ISETP.GT.U32.AND P5, PT, R3.reuse, R22, PT ;  /* 0x000000160300720c */ /* 0x040fe20003fa4070 */
[----:B------:R-:W-:Y:S01]  /*1190*/  @!P6 IMAD.IADD R18, R18, 0x1, -R3 ;  /* 0x000000011212e824 */ /* 0x000fe200078e0a03 */
[C---:B------:R-:W-:Y:S01]  /*11a0*/  ISETP.GT.U32.AND P6, PT, R3.reuse, R26, PT ;  /* 0x0000001a0300720c */ /* 0x040fe20003fc4070 */
[----:B------:R-:W-:Y:S01]  /*11b0*/  IMAD.HI.U32 R5, R6, R9, RZ ;  /* 0x0000000906057227 */ /* 0x000fe200078e00ff */
[----:B------:R-:W-:-:S03]  /*11c0*/  ISETP.GT.U32.AND P1, PT, R3, R20, PT ;  /* 0x000000140300720c */ /* 0x000fc60003f24070 */
[----:B------:R-:W-:Y:S01]  /*11d0*/  @!P4 IMAD.MOV R28, RZ, RZ, -R28 ;  /* 0x000000ffff1cc224 */ /* 0x000fe200078e0a1c */
[----:B------:R-:W-:Y:S01]  /*11e0*/  ISETP.GE.AND P4, PT, R17, RZ, PT ;  /* 0x000000ff1100720c */ /* 0x000fe20003f86270 */
[----:B------:R-:W-:Y:S01]  /*11f0*/  IMAD.HI.U32 R7, R6, R30, RZ ;  /* 0x0000001e06077227 */ /* 0x000fe200078e00ff */
[----:B------:R-:W-:-:S03]  /*1200*/  LOP3.LUT R17, R11, 0x58, RZ, 0xfc, !PT ;  /* 0x000000580b117812 */ /* 0x000fc600078efcff */
[----:B------:R-:W-:Y:S01]  /*1210*/  IMAD.MOV R8, RZ, RZ, -R5 ;  /* 0x000000ffff087224 */ /* 0x000fe200078e0a05 */
[----:B------:R-:W-:Y:S01]  /*1220*/  LOP3.LUT R5, R11, 0x38, RZ, 0xfc, !PT ;  /* 0x000000380b057812 */ /* 0x000fe200078efcff */
[----:B------:R-:W-:Y:S01]  /*1230*/  IMAD.MOV R7, RZ, RZ, -R7 ;  /* 0x000000ffff077224 */ /* 0x000fe200078e0a07 */
[----:B------:R-:W-:Y:S01]  /*1240*/  IABS R60, R17 ;  /* 0x00000011003c7213 */ /* 0x000fe20000000000 */
[----:B------:R-:W-:Y:S01]  /*1250*/  @!P3 IMAD.IADD R24, R24, 0x1, -R3 ;  /* 0x000000011818b824 */ /* 0x000fe200078e0a03 */
[----:B------:R-:W-:Y:S01]  /*1260*/  IABS R32, R5 ;  /* 0x0000000500207213 */ /* 0x000fe20000000000 */
[----:B------:R-:W-:Y:S01]  /*1270*/  IMAD R8, R3, R8, R9 ;  /* 0x0000000803087224 */ /* 0x000fe200078e0209 */
[----:B------:R-:W-:Y:S01]  /*1280*/  LOP3.LUT R9, R11, 0x40, RZ, 0xfc, !PT ;  /* 0x000000400b097812 */ /* 0x000fe200078efcff */
[----:B------:R-:W-:Y:S01]  /*1290*/  IMAD R30, R3, R7, R30 ;  /* 0x00000007031e7224 */ /* 0x000fe200078e021e */
[----:B------:R-:W-:Y:S01]  /*12a0*/  ISETP.GE.AND P3, PT, R13, RZ, PT ;  /* 0x000000ff0d00720c */ /* 0x000fe20003f66270 */
[--C-:B------:R-:W-:Y:S01]  /*12b0*/  @!P6 IMAD.IADD R26, R26, 0x1, -R3.reuse ;  /* 0x000000011a1ae824 */ /* 0x100fe200078e0a03 */
[C---:B------:R-:W-:Y:S01]  /*12c0*/  ISETP.GT.U32.AND P6, PT, R3.reuse, R24, PT ;  /* 0x000000180300720c */ /* 0x040fe20003fc4070 */
[--C-:B------:R-:W-:Y:S01]  /*12d0*/  @!P5 IMAD.IADD R22, R22, 0x1, -R3.reuse ;  /* 0x000000011616d824 */ /* 0x100fe200078e0a03 */
[----:B------:R-:W-:Y:S01]  /*12e0*/  ISETP.GT.U32.AND P5, PT, R3, R8, PT ;  /* 0x000000080300720c */ /* 0x000fe20003fa4070 */
[----:B------:R-:W-:Y:S01]  /*12f0*/  @!P1 IMAD.IADD R20, R20, 0x1, -R3 ;  /* 0x0000000114149824 */ /* 0x000fe200078e0a03 */
[----:B------:R-:W-:Y:S01]  /*1300*/  ISETP.GE.AND P1, PT, R19, RZ, PT ;  /* 0x000000ff1300720c */ /* 0x000fe20003f26270 */
[----:B------:R-:W-:Y:S01]  /*1310*/  @!P0 IMAD.MOV R18, RZ, RZ, -R18 ;  /* 0x000000ffff128224 */ /* 0x000fe200078e0a12 */
[C---:B------:R-:W-:Y:S01]  /*1320*/  ISETP.GT.U32.AND P0, PT, R3.reuse, R26, PT ;  /* 0x0000001a0300720c */ /* 0x040fe20003f04070 */
[----:B------:R-:W-:Y:S01]  /*1330*/  @!P4 IMAD.MOV R22, RZ, RZ, -R22 ;  /* 0x000000ffff16c224 */ /* 0x000fe200078e0a16 */
[----:B------:R-:W-:Y:S01]  /*1340*/  ISETP.GT.U32.AND P4, PT, R3, R30, PT ;  /* 0x0000001e0300720c */ /* 0x000fe20003f84070 */
[----:B------:R-:W-:Y:S01]  /*1350*/  @!P2 IMAD.MOV R20, RZ, RZ, -R20 ;  /* 0x000000ffff14a224 */ /* 0x000fe200078e0a14 */
[----:B------:R-:W-:-:S02]  /*1360*/  IABS R34, R9 ;  /* 0x0000000900227213 */ /* 0x000fc40000000000 */
[----:B------:R-:W-:Y:S01]  /*1370*/  ISETP.GE.AND P2, PT, R15, RZ, PT ;  /* 0x000000ff0f00720c */ /* 0x000fe20003f46270 */
[--C-:B------:R-:W-:Y:S01]  /*1380*/  @!P6 IMAD.IADD R24, R24, 0x1, -R3.reuse ;  /* 0x000000011818e824 */ /* 0x100fe200078e0a03 */
[----:B------:R-:W-:Y:S01]  /*1390*/  ISETP.GE.AND P6, PT, R21, RZ, PT ;  /* 0x000000ff1500720c */ /* 0x000fe20003fc6270 */
[--C-:B------:R-:W-:Y:S01]  /*13a0*/  @!P5 IMAD.IADD R8, R8, 0x1, -R3.reuse ;  /* 0x000000010808d824 */ /* 0x100fe200078e0a03 */
[----:B------:R-:W-:Y:S01]  /*13b0*/  ISETP.GE.AND P5, PT, R9, RZ, PT ;  /* 0x000000ff0900720c */ /* 0x000fe20003fa6270 */
[----:B------:R-:W-:Y:S01]  /*13c0*/  @!P1 IMAD.MOV R24, RZ, RZ, -R24 ;  /* 0x000000ffff189224 */ /* 0x000fe200078e0a18 */
[----:B------:R-:W-:Y:S01]  /*13d0*/  LOP3.LUT R9, R11, 0x4c, RZ, 0xfc, !PT ;  /* 0x0000004c0b097812 */ /* 0x000fe200078efcff */
[--C-:B------:R-:W-:Y:S01]  /*13e0*/  @!P0 IMAD.IADD R26, R26, 0x1, -R3.reuse ;  /* 0x000000011a1a8824 */ /* 0x100fe200078e0a03 */
[----:B------:R-:W-:Y:S01]  /*13f0*/  ISETP.GE.AND P0, PT, R5, RZ, PT ;  /* 0x000000ff0500720c */ /* 0x000fe20003f06270 */
[----:B------:R-:W-:Y:S01]  /*1400*/  @!P4 IMAD.IADD R30, R30, 0x1, -R3 ;  /* 0x000000011e1ec824 */ /* 0x000fe200078e0a03 */
[----:B------:R-:W-:Y:S01]  /*1410*/  ISETP.GT.U32.AND P1, PT, R3, R8, PT ;  /* 0x000000080300720c */ /* 0x000fe20003f24070 */
[----:B------:R-:W-:Y:S01]  /*1420*/  IMAD.HI.U32 R5, R6, R32, RZ ;  /* 0x0000002006057227 */ /* 0x000fe200078e00ff */
[----:B------:R-:W-:-:S02]  /*1430*/  LOP3.LUT R15, R11, 0x54, RZ, 0xfc, !PT ;  /* 0x000000540b0f7812 */ /* 0x000fc400078efcff */
[----:B------:R-:W-:Y:S01]  /*1440*/  ISETP.GT.U32.AND P4, PT, R3, R30, PT ;  /* 0x0000001e0300720c */ /* 0x000fe20003f84070 */
[----:B------:R-:W-:Y:S01]  /*1450*/  IMAD.MOV R5, RZ, RZ, -R5 ;  /* 0x000000ffff057224 */ /* 0x000fe200078e0a05 */
[----:B------:R-:W-:Y:S01]  /*1460*/  IABS R58, R15 ;  /* 0x0000000f003a7213 */ /* 0x000fe20000000000 */
[----:B------:R-:W-:Y:S01]  /*1470*/  IMAD.HI.U32 R7, R6, R34, RZ ;  /* 0x0000002206077227 */ /* 0x000fe200078e00ff */
[----:B------:R-:W-:-:S03]  /*1480*/  LOP3.LUT R13, R11, 0x50, RZ, 0xfc, !PT ;  /* 0x000000500b0d7812 */ /* 0x000fc600078efcff */
[----:B------:R-:W-:Y:S01]  /*1490*/  IMAD R32, R3, R5, R32 ;  /* 0x0000000503207224 */ /* 0x000fe200078e0220 */
[----:B------:R-:W-:Y:S01]  /*14a0*/  LOP3.LUT R5, R11, 0x44, RZ, 0xfc, !PT ;  /* 0x000000440b057812 */ /* 0x000fe200078efcff */
[----:B------:R-:W-:Y:S01]  /*14b0*/  @!P1 IMAD.IADD R8, R8, 0x1, -R3 ;  /* 0x0000000108089824 */ /* 0x000fe200078e0a03 */
[----:B------:R-:W-:Y:S01]  /*14c0*/  IABS R56, R13 ;  /* 0x0000000d00387213 */ /* 0x000fe20000000000 */
[----:B------:R-:W-:Y:S01]  /*14d0*/  IMAD.MOV R7, RZ, RZ, -R7 ;  /* 0x000000ffff077224 */ /* 0x000fe200078e0a07 */
[C---:B------:R-:W-:Y:S01]  /*14e0*/  ISETP.GT.U32.AND P1, PT, R3.reuse, R32, PT ;  /* 0x000000200300720c */ /* 0x040fe20003f24070 */
[----:B------:R-:W-:Y:S01]  /*14f0*/  @!P4 IMAD.IADD R30, R30, 0x1, -R3 ;  /* 0x000000011e1ec824 */ /* 0x000fe200078e0a03 */
[----:B------:R-:W-:Y:S01]  /*1500*/  IABS R40, R5 ;  /* 0x0000000500287213 */ /* 0x000fe20000000000 */
[----:B------:R-:W-:Y:S01]  /*1510*/  IMAD R34, R3, R7, R34 ;  /* 0x0000000703227224 */ /* 0x000fe200078e0222 */
[----:B------:R-:W-:Y:S01]  /*1520*/  LOP3.LUT R7, R11, 0x48, RZ, 0xfc, !PT ;  /* 0x000000480b077812 */ /* 0x000fe200078efcff */
[----:B------:R-:W-:-:S02]  /*1530*/  IMAD.MOV.U32 R38, RZ, RZ, R30 ;  /* 0x000000ffff267224 */ /* 0x000fc400078e001e */
[----:B------:R-:W-:Y:S01]  /*1540*/  @!P3 IMAD.MOV R26, RZ, RZ, -R26 ;  /* 0x000000ffff1ab224 */ /* 0x000fe200078e0a1a */
[----:B------:R-:W-:Y:S01]  /*1550*/  ISETP.GE.AND P3, PT, R5, RZ, PT ;  /* 0x000000ff0500720c */ /* 0x000fe20003f66270 */
[----:B------:R-:W-:Y:S01]  /*1560*/  @!P6 IMAD.MOV R38, RZ, RZ, -R38 ;  /* 0x000000ffff26e224 */ /* 0x000fe200078e0a26 */
[----:B------:R-:W-:Y:S01]  /*1570*/  ISETP.GT.U32.AND P6, PT, R3, R34, PT ;  /* 0x000000220300720c */ /* 0x000fe20003fc4070 */
[----:B------:R-:W-:Y:S01]  /*1580*/  IMAD.HI.U32 R5, R6, R40, RZ ;  /* 0x0000002806057227 */ /* 0x000fe200078e00ff */
[----:B------:R-:W-:Y:S02]  /*1590*/  IABS R46, R7 ;  /* 0x00000007002e7213 */ /* 0x000fe40000000000 */
[----:B------:R-:W-:Y:S01]  /*15a0*/  ISETP.GE.AND P4, PT, R7, RZ, PT ;  /* 0x000000ff0700720c */ /* 0x000fe20003f86270 */
[----:B------:R-:W-:Y:S02]  /*15b0*/  @!P1 IMAD.IADD R32, R32, 0x1, -R3 ;  /* 0x0000000120209824 */ /* 0x000fe400078e0a03 */
[----:B------:R-:W-:Y:S01]  /*15c0*/  IMAD.MOV.U32 R36, RZ, RZ, R8 ;  /* 0x000000ffff247224 */ /* 0x000fe200078e0008 */
[----:B------:R-:W-:Y:S01]  /*15d0*/  IABS R8, R9 ;  /* 0x0000000900087213 */ /* 0x000fe20000000000 */
[----:B------:R-:W-:Y:S01]  /*15e0*/  IMAD.MOV R5, RZ, RZ, -R5 ;  /* 0x000000ffff057224 */ /* 0x000fe200078e0a05 */
[----:B------:R-:W-:Y:S01]  /*15f0*/  ISETP.GT.U32.AND P1, PT, R3, R32, PT ;  /* 0x000000200300720c */ /* 0x000fe20003f24070 */
[----:B------:R-:W-:-:S04]  /*1600*/  IMAD.HI.U32 R7, R6, R46, RZ ;  /* 0x0000002e06077227 */ /* 0x000fc800078e00ff */
[----:B------:R-:W-:Y:S02]  /*1610*/  @!P6 IMAD.IADD R34, R34, 0x1, -R3 ;  /* 0x000000012222e824 */ /* 0x000fe400078e0a03 */
[C---:B------:R-:W-:Y:S02]  /*1620*/  IMAD R40, R3.reuse, R5, R40 ;  /* 0x0000000503287224 */ /* 0x040fe400078e0228 */
[----:B------:R-:W-:Y:S01]  /*1630*/  IMAD.MOV R7, RZ, RZ, -R7 ;  /* 0x000000ffff077224 */ /* 0x000fe200078e0a07 */
[----:B------:R-:W-:Y:S01]  /*1640*/  ISETP.GT.U32.AND P6, PT, R3, R34, PT ;  /* 0x000000220300720c */ /* 0x000fe20003fc4070 */
[----:B------:R-:W-:-:S04]  /*1650*/  IMAD.HI.U32 R5, R6, R8, RZ ;  /* 0x0000000806057227 */ /* 0x000fc800078e00ff */
[----:B------:R-:W-:Y:S01]  /*1660*/  @!P1 IMAD.IADD R32, R32, 0x1, -R3 ;  /* 0x0000000120209824 */ /* 0x000fe200078e0a03 */
[----:B------:R-:W-:Y:S01]  /*1670*/  ISETP.GT.U32.AND P1, PT, R3, R40, PT ;  /* 0x000000280300720c */ /* 0x000fe20003f24070 */
[----:B------:R-:W-:Y:S01]  /*1680*/  @!P2 IMAD.MOV R36, RZ, RZ, -R36 ;  /* 0x000000ffff24a224 */ /* 0x000fe200078e0a24 */
[----:B------:R-:W-:Y:S01]  /*1690*/  ISETP.GE.AND P2, PT, R9, RZ, PT ;  /* 0x000000ff0900720c */ /* 0x000fe20003f46270 */
[C---:B------:R-:W-:Y:S02]  /*16a0*/  IMAD R46, R3.reuse, R7, R46 ;  /* 0x00000007032e7224 */ /* 0x040fe400078e022e */
[----:B------:R-:W-:Y:S02]  /*16b0*/  IMAD.MOV R9, RZ, RZ, -R5 ;  /* 0x000000ffff097224 */ /* 0x000fe400078e0a05 */
[----:B------:R-:W-:Y:S02]  /*16c0*/  IMAD.MOV.U32 R44, RZ, RZ, R32 ;  /* 0x000000ffff2c7224 */ /* 0x000fe400078e0020 */
[C---:B------:R-:W-:Y:S01]  /*16d0*/  IMAD R32, R3.reuse, R9, R8 ;  /* 0x0000000903207224 */ /* 0x040fe200078e0208 */
[----:B------:R-:W-:Y:S01]  /*16e0*/  IABS R9, R11 ;  /* 0x0000000b00097213 */ /* 0x000fe20000000000 */
[----:B------:R-:W-:Y:S01]  /*16f0*/  @!P0 IMAD.MOV R44, RZ, RZ, -R44 ;  /* 0x000000ffff2c8224 */ /* 0x000fe200078e0a2c */
[C---:B------:R-:W-:Y:S01]  /*1700*/  ISETP.GT.U32.AND P0, PT, R3.reuse, R46, PT ;  /* 0x0000002e0300720c */ /* 0x040fe20003f04070 */
[----:B------:R-:W-:Y:S01]  /*1710*/  @!P6 IMAD.IADD R34, R34, 0x1, -R3 ;  /* 0x000000012222e824 */ /* 0x000fe200078e0a03 */
[----:B------:R-:W-:Y:S01]  /*1720*/  ISETP.GT.U32.AND P6, PT, R3, R32, PT ;  /* 0x000000200300720c */ /* 0x000fe20003fc4070 */
[----:B------:R-:W-:-:S04]  /*1730*/  IMAD.HI.U32 R5, R6, R58, RZ ;  /* 0x0000003a06057227 */ /* 0x000fc800078e00ff */
[----:B------:R-:W-:Y:S02]  /*1740*/  IMAD.MOV R5, RZ, RZ, -R5 ;  /* 0x000000ffff057224 */ /* 0x000fe400078e0a05 */
[--C-:B------:R-:W-:Y:S02]  /*1750*/  @!P1 IMAD.IADD R40, R40, 0x1, -R3.reuse ;  /* 0x0000000128289824 */ /* 0x100fe400078e0a03 */
[C---:B------:R-:W-:Y:S02]  /*1760*/  IMAD R58, R3.reuse, R5, R58 ;  /* 0x00000005033a7224 */ /* 0x040fe400078e023a */
[--C-:B------:R-:W-:Y:S01]  /*1770*/  @!P0 IMAD.IADD R46, R46, 0x1, -R3.reuse ;  /* 0x000000012e2e8824 */ /* 0x100fe200078e0a03 */
[C---:B------:R-:W-:Y:S01]  /*1780*/  ISETP.GT.U32.AND P1, PT, R3.reuse, R40, PT ;  /* 0x000000280300720c */ /* 0x040fe20003f24070 */
[----:B------:R-:W-:Y:S02]  /*1790*/  @!P6 IMAD.IADD R32, R32, 0x1, -R3 ;  /* 0x000000012020e824 */ /* 0x000fe400078e0a03 */
[----:B------:R-:W-:Y:S01]  /*17a0*/  IMAD.HI.U32 R5, R6, R60, RZ ;  /* 0x0000003c06057227 */ /* 0x000fe200078e00ff */
[----:B------:R-:W-:-:S02]  /*17b0*/  ISETP.GT.U32.AND P0, PT, R3, R46, PT ;  /* 0x0000002e0300720c */ /* 0x000fc40003f04070 */
[----:B------:R-:W-:Y:S01]  /*17c0*/  ISETP.GT.U32.AND P6, PT, R3, R32, PT ;  /* 0x000000200300720c */ /* 0x000fe20003fc4070 */
[----:B------:R-:W-:Y:S02]  /*17d0*/  IMAD.MOV R5, RZ, RZ, -R5 ;  /* 0x000000ffff057224 */ /* 0x000fe400078e0a05 */
[----:B------:R-:W-:-:S04]  /*17e0*/  IMAD.HI.U32 R7, R6, R56, RZ ;  /* 0x0000003806077227 */ /* 0x000fc800078e00ff */
[C---:B------:R-:W-:Y:S02]  /*17f0*/  IMAD R60, R3.reuse, R5, R60 ;  /* 0x00000005033c7224 */ /* 0x040fe400078e023c */
[----:B------:R-:W-:Y:S02]  /*1800*/  IMAD.MOV R7, RZ, RZ, -R7 ;  /* 0x000000ffff077224 */ /* 0x000fe400078e0a07 */
[--C-:B------:R-:W-:Y:S01]  /*1810*/  @!P0 IMAD.IADD R46, R46, 0x1, -R3.reuse ;  /* 0x000000012e2e8824 */ /* 0x100fe200078e0a03 */
[C---:B------:R-:W-:Y:S01]  /*1820*/  ISETP.GT.U32.AND P0, PT, R3.reuse, R58, PT ;  /* 0x0000003a0300720c */ /* 0x040fe20003f04070 */
[--C-:B------:R-:W-:Y:S01]  /*1830*/  @!P6 IMAD.IADD R32, R32, 0x1, -R3.reuse ;  /* 0x000000012020e824 */ /* 0x100fe200078e0a03 */
[C---:B------:R-:W-:Y:S01]  /*1840*/  ISETP.GT.U32.AND P6, PT, R3.reuse, R60, PT ;  /* 0x0000003c0300720c */ /* 0x040fe20003fc4070 */
[----:B------:R-:W-:Y:S02]  /*1850*/  IMAD R56, R3, R7, R56 ;  /* 0x0000000703387224 */ /* 0x000fe400078e0238 */
[----:B------:R-:W-:-:S02]  /*1860*/  @!P1 IMAD.IADD R40, R40, 0x1, -R3 ;  /* 0x0000000128289824 */ /* 0x000fc400078e0a03 */
[----:B------:R-:W-:Y:S01]  /*1870*/  IMAD.HI.U32 R7, R6, R66, RZ ;  /* 0x0000004206077227 */ /* 0x000fe200078e00ff */
[----:B------:R-:W-:-:S03]  /*1880*/  ISETP.GT.U32.AND P1, PT, R3, R56, PT ;  /* 0x000000380300720c */ /* 0x000fc60003f24070 */
[----:B------:R-:W-:Y:S02]  /*1890*/  IMAD.MOV R7, RZ, RZ, -R7 ;  /* 0x000000ffff077224 */ /* 0x000fe400078e0a07 */
[--C-:B------:R-:W-:Y:S02]  /*18a0*/  @!P0 IMAD.IADD R58, R58, 0x1, -R3.reuse ;  /* 0x000000013a3a8824 */ /* 0x100fe400078e0a03 */
[--C-:B------:R-:W-:Y:S02]  /*18b0*/  @!P6 IMAD.IADD R60, R60, 0x1, -R3.reuse ;  /* 0x000000013c3ce824 */ /* 0x100fe400078e0a03 */
[C---:B------:R-:W-:Y:S01]  /*18c0*/  IMAD R66, R3.reuse, R7, R66 ;  /* 0x0000000703427224 */ /* 0x040fe200078e0242 */
[----:B------:R-:W-:Y:S01]  /*18d0*/  ISETP.GT.U32.AND P6, PT, R3, R58, PT ;  /* 0x0000003a0300720c */ /* 0x000fe20003fc4070 */
[----:B------:R-:W-:Y:S02]  /*18e0*/  IMAD.MOV.U32 R48, RZ, RZ, R34 ;  /* 0x000000ffff307224 */ /* 0x000fe400078e0022 */
[----:B------:R-:W-:Y:S01]  /*18f0*/  @!P1 IMAD.IADD R56, R56, 0x1, -R3 ;  /* 0x0000000138389824 */ /* 0x000fe200078e0a03 */
[----:B------:R-:W-:Y:S01]  /*1900*/  ISETP.GE.AND P1, PT, R13, RZ, PT ;  /* 0x000000ff0d00720c */ /* 0x000fe20003f26270 */
[----:B------:R-:W-:-:S03]  /*1910*/  IMAD.HI.U32 R7, R6, R70, RZ ;  /* 0x0000004606077227 */ /* 0x000fc600078e00ff */
[C---:B------:R-:W-:Y:S01]  /*1920*/  ISETP.GT.U32.AND P0, PT, R3.reuse, R56, PT ;  /* 0x000000380300720c */ /* 0x040fe20003f04070 */
[----:B------:R-:W-:Y:S01]  /*1930*/  @!P5 IMAD.MOV R48, RZ, RZ, -R48 ;  /* 0x000000ffff30d224 */ /* 0x000fe200078e0a30 */
[C---:B------:R-:W-:Y:S01]  /*1940*/  ISETP.GT.U32.AND P5, PT, R3.reuse, R60, PT ;  /* 0x0000003c0300720c */ /* 0x040fe20003fa4070 */
[----:B------:R-:W-:Y:S02]  /*1950*/  IMAD.MOV R13, RZ, RZ, -R7 ;  /* 0x000000ffff0d7224 */ /* 0x000fe400078e0a07 */
[----:B------:R-:W-:Y:S01]  /*1960*/  @!P6 IMAD.IADD R58, R58, 0x1, -R3 ;  /* 0x000000013a3ae824 */ /* 0x000fe200078e0a03 */
[----:B------:R-:W-:Y:S01]  /*1970*/  ISETP.GT.U32.AND P6, PT, R3, R66, PT ;  /* 0x000000420300720c */ /* 0x000fe20003fc4070 */
[----:B------:R-:W-:-:S04]  /*1980*/  IMAD.HI.U32 R5, R6, R62, RZ ;  /* 0x0000003e06057227 */ /* 0x000fc800078e00ff */
[----:B------:R-:W-:-:S04]  /*1990*/  IMAD.HI.U32 R8, R6, R68, RZ ;  /* 0x0000004406087227 */ /* 0x000fc800078e00ff */
[C---:B------:R-:W-:Y:S02]  /*19a0*/  IMAD R70, R3.reuse, R13, R70 ;  /* 0x0000000d03467224 */ /* 0x040fe400078e0246 */
[----:B------:R-:W-:Y:S02]  /*19b0*/  IMAD.MOV R5, RZ, RZ, -R5 ;  /* 0x000000ffff057224 */ /* 0x000fe400078e0a05 */
[----:B------:R-:W-:Y:S02]  /*19c0*/  IMAD.MOV R8, RZ, RZ, -R8 ;  /* 0x000000ffff087224 */ /* 0x000fe400078e0a08 */
[----:B------:R-:W-:Y:S01]  /*19d0*/  @!P6 IMAD.IADD R66, R66, 0x1, -R3 ;  /* 0x000000014242e824 */ /* 0x000fe200078e0a03 */
[C---:B------:R-:W-:Y:S01]  /*19e0*/  ISETP.GT.U32.AND P6, PT, R3.reuse, R70, PT ;  /* 0x000000460300720c */ /* 0x040fe20003fc4070 */
[C---:B------:R-:W-:Y:S02]  /*19f0*/  IMAD R62, R3.reuse, R5, R62 ;  /* 0x00000005033e7224 */ /* 0x040fe400078e023e */
[----:B------:R-:W-:-:S02]  /*1a00*/  IMAD R68, R3, R8, R68 ;  /* 0x0000000803447224 */ /* 0x000fc400078e0244 */
[----:B------:R-:W-:-:S04]  /*1a10*/  IMAD.HI.U32 R7, R6, R72, RZ ;  /* 0x0000004806077227 */ /* 0x000fc800078e00ff */
[--C-:B------:R-:W-:Y:S01]  /*1a20*/  @!P0 IMAD.IADD R56, R56, 0x1, -R3.reuse ;  /* 0x0000000138388824 */ /* 0x100fe200078e0a03 */
[C---:B------:R-:W-:Y:S01]  /*1a30*/  ISETP.GT.U32.AND P0, PT, R3.reuse, R62, PT ;  /* 0x0000003e0300720c */ /* 0x040fe20003f04070 */
[----:B------:R-:W-:Y:S01]  /*1a40*/  @!P5 IMAD.IADD R60, R60, 0x1, -R3 ;  /* 0x000000013c3cd824 */ /* 0x000fe200078e0a03 */
[----:B------:R-:W-:Y:S01]  /*1a50*/  ISETP.GT.U32.AND P5, PT, R3, R68, PT ;  /* 0x000000440300720c */ /* 0x000fe20003fa4070 */
[----:B------:R-:W-:Y:S02]  /*1a60*/  IMAD.MOV R7, RZ, RZ, -R7 ;  /* 0x000000ffff077224 */ /* 0x000fe400078e0a07 */
[----:B------:R-:W-:-:S04]  /*1a70*/  IMAD.HI.U32 R5, R6, R9, RZ ;  /* 0x0000000906057227 */ /* 0x000fc800078e00ff */
[C---:B------:R-:W-:Y:S02]  /*1a80*/  IMAD R72, R3.reuse, R7, R72 ;  /* 0x0000000703487224 */ /* 0x040fe400078e0248 */
[----:B------:R-:W-:Y:S02]  /*1a90*/  IMAD.MOV R30, RZ, RZ, -R5 ;  /* 0x000000ffff1e7224 */ /* 0x000fe400078e0a05 */
[----:B------:R-:W-:Y:S02]  /*1aa0*/  VIADD R5, R0, UR8 ;  /* 0x0000000800057c36 */ /* 0x000fe40008000000 */
[----:B------:R-:W-:Y:S01]  /*1ab0*/  @!P6 IMAD.IADD R70, R70, 0x1, -R3 ;  /* 0x000000014646e824 */ /* 0x000fe200078e0a03 */
[----:B------:R-:W-:Y:S01]  /*1ac0*/  ISETP.GT.U32.AND P6, PT, R3, R72, PT ;  /* 0x000000480300720c */ /* 0x000fe20003fc4070 */
[C---:B------:R-:W-:Y:S02]  /*1ad0*/  VIADD R25, R5.reuse, 0x1c ;  /* 0x0000001c05197836 */ /* 0x040fe40000000000 */
[----:B------:R-:W-:-:S02]  /*1ae0*/  VIADD R27, R5, 0x3c ;  /* 0x0000003c051b7836 */ /* 0x000fc40000000000 */
[----:B------:R-:W-:Y:S02]  /*1af0*/  VIADD R29, R5, 0x5c ;  /* 0x0000005c051d7836 */ /* 0x000fe40000000000 */
[----:B------:R-:W-:-:S03]  /*1b00*/  IMAD.HI.U32 R8, R6, R74, RZ ;  /* 0x0000004a06087227 */ /* 0x000fc600078e00ff */
[----:B------:R-:W-:Y:S01]  /*1b10*/  IABS R19, R29 ;  /* 0x0000001d00137213 */ /* 0x000fe20000000000 */
[--C-:B------:R-:W-:Y:S01]  /*1b20*/  @!P0 IMAD.IADD R62, R62, 0x1, -R3.reuse ;  /* 0x000000013e3e8824 */ /* 0x100fe200078e0a03 */
[----:B------:R-:W-:Y:S01]  /*1b30*/  ISETP.GE.AND P0, PT, R15, RZ, PT ;  /* 0x000000ff0f00720c */ /* 0x000fe20003f06270 */
[----:B------:R-:W-:Y:S01]  /*1b40*/  @!P5 IMAD.IADD R68, R68, 0x1, -R3 ;  /* 0x000000014444d824 */ /* 0x000fe200078e0a03 */
[----:B------:R-:W-:Y:S01]  /*1b50*/  ISETP.GE.AND P5, PT, R17, RZ, PT ;  /* 0x000000ff1100720c */ /* 0x000fe20003fa6270 */
[----:B------:R-:W-:Y:S01]  /*1b60*/  IMAD.MOV R13, RZ, RZ, -R8 ;  /* 0x000000ffff0d7224 */ /* 0x000fe200078e0a08 */
[----:B------:R-:W-:Y:S01]  /*1b70*/  IABS R15, R25 ;  /* 0x00000019000f7213 */ /* 0x000fe20000000000 */
[----:B------:R-:W-:Y:S01]  /*1b80*/  VIADD R23, R5, 0x7c ;  /* 0x0000007c05177836 */ /* 0x000fe20000000000 */
[----:B------:R-:W-:Y:S01]  /*1b90*/  IABS R17, R27 ;  /* 0x0000001b00117213 */ /* 0x000fe20000000000 */
[----:B------:R-:W-:Y:S02]  /*1ba0*/  IMAD R8, R3, R30, R9 ;  /* 0x0000001e03087224 */ /* 0x000fe400078e0209 */
[----:B------:R-:W-:Y:S01]  /*1bb0*/  IMAD.HI.U32 R5, R6, R15, RZ ;  /* 0x0000000f06057227 */ /* 0x000fe200078e00ff */
[----:B------:R-:W-:-:S03]  /*1bc0*/  IABS R21, R23 ;  /* 0x0000001700157213 */ /* 0x000fc60000000000 */
[----:B------:R-:W-:-:S04]  /*1bd0*/  IMAD.HI.U32 R7, R6, R17, RZ ;  /* 0x0000001106077227 */ /* 0x000fc800078e00ff */
[----:B------:R-:W-:-:S04]  /*1be0*/  IMAD.HI.U32 R9, R6, R19, RZ ;  /* 0x0000001306097227 */ /* 0x000fc800078e00ff */
[----:B------:R-:W-:Y:S01]  /*1bf0*/  @!P6 IMAD.IADD R72, R72, 0x1, -R3 ;  /* 0x000000014848e824 */ /* 0x000fe200078e0a03 */
[C---:B------:R-:W-:Y:S01]  /*1c00*/  ISETP.GT.U32.AND P6, PT, R3.reuse, R8, PT ;  /* 0x000000080300720c */ /* 0x040fe20003fc4070 */
[----:B------:R-:W-:Y:S02]  /*1c10*/  IMAD.MOV.U32 R54, RZ, RZ, R32 ;  /* 0x000000ffff367224 */ /* 0x000fe400078e0020 */
[----:B------:R-:W-:Y:S02]  /*1c20*/  IMAD.MOV R30, RZ, RZ, -R5 ;  /* 0x000000ffff1e7224 */ /* 0x000fe400078e0a05 */
[----:B------:R-:W-:Y:S02]  /*1c30*/  IMAD.MOV R34, RZ, RZ, -R7 ;  /* 0x000000ffff227224 */ /* 0x000fe400078e0a07 */
[----:B------:R-:W-:Y:S02]  /*1c40*/  IMAD R74, R3, R13, R74 ;  /* 0x0000000d034a7224 */ /* 0x000fe400078e024a */
[----:B------:R-:W-:-:S02]  /*1c50*/  IMAD.MOV R50, RZ, RZ, -R9 ;  /* 0x000000ffff327224 */ /* 0x000fc400078e0a09 */
[----:B------:R-:W-:-:S04]  /*1c60*/  IMAD.HI.U32 R13, R6, R76, RZ ;  /* 0x0000004c060d7227 */ /* 0x000fc800078e00ff */
[----:B------:R-:W-:-:S04]  /*1c70*/  IMAD.HI.U32 R5, R6, R21, RZ ;  /* 0x0000001506057227 */ /* 0x000fc800078e00ff */
[----:B------:R-:W-:Y:S01]  /*1c80*/  @!P2 IMAD.MOV R54, RZ, RZ, -R54 ;  /* 0x000000ffff36a224 */ /* 0x000fe200078e0a36 */
[C---:B------:R-:W-:Y:S01]  /*1c90*/  ISETP.GT.U32.AND P2, PT, R3.reuse, R68, PT ;  /* 0x000000440300720c */ /* 0x040fe20003f44070 */
[C---:B------:R-:W-:Y:S02]  /*1ca0*/  IMAD R6, R3.reuse, R30, R15 ;  /* 0x0000001e03067224 */ /* 0x040fe400078e020f */
[C---:B------:R-:W-:Y:S02]  /*1cb0*/  IMAD R30, R3.reuse, R34, R17 ;  /* 0x00000022031e7224 */ /* 0x040fe400078e0211 */
[----:B------:R-:W-:Y:S02]  /*1cc0*/  IMAD.MOV.U32 R52, RZ, RZ, R46 ;  /* 0x000000ffff347224 */ /* 0x000fe400078e002e */
[----:B------:R-:W-:Y:S02]  /*1cd0*/  IMAD R34, R3, R50, R19 ;  /* 0x0000003203227224 */ /* 0x000fe400078e0213 */
[----:B------:R-:W-:-:S02]  /*1ce0*/  IMAD.MOV.U32 R50, RZ, RZ, R40 ;  /* 0x000000ffff327224 */ /* 0x000fc400078e0028 */
[----:B------:R-:W-:Y:S01]  /*1cf0*/  @!P4 IMAD.MOV R52, RZ, RZ, -R52 ;  /* 0x000000ffff34c224 */ /* 0x000fe200078e0a34 */
[C---:B------:R-:W-:Y:S01]  /*1d00*/  ISETP.GT.U32.AND P4, PT, R3.reuse, R66, PT ;  /* 0x000000420300720c */ /* 0x040fe20003f84070 */
[----:B------:R-:W-:Y:S01]  /*1d10*/  @!P3 IMAD.MOV R50, RZ, RZ, -R50 ;  /* 0x000000ffff32b224 */ /* 0x000fe200078e0a32 */
[C---:B------:R-:W-:Y:S01]  /*1d20*/  ISETP.GT.U32.AND P3, PT, R3.reuse, R62, PT ;  /* 0x0000003e0300720c */ /* 0x040fe20003f64070 */
[----:B------:R-:W-:Y:S02]  /*1d30*/  @!P6 IMAD.IADD R8, R8, 0x1, -R3 ;  /* 0x000000010808e824 */ /* 0x000fe400078e0a03 */
[----:B------:R-:W-:Y:S02]  /*1d40*/  IMAD.MOV R13, RZ, RZ, -R13 ;  /* 0x000000ffff0d7224 */ /* 0x000fe400078e0a0d */
[--C-:B------:R-:W-:Y:S01]  /*1d50*/  @!P2 IMAD.IADD R68, R68, 0x1, -R3.reuse ;  /* 0x000000014444a824 */ /* 0x100fe200078e0a03 */
[C---:B------:R-:W-:Y:S01]  /*1d60*/  ISETP.GT.U32.AND P6, PT, R3.reuse, R8, PT ;  /* 0x000000080300720c */ /* 0x040fe20003fc4070 */
[----:B------:R-:W-:Y:S01]  /*1d70*/  @!P1 IMAD.MOV R56, RZ, RZ, -R56 ;  /* 0x000000ffff389224 */ /* 0x000fe200078e0a38 */
[C---:B------:R-:W-:Y:S01]  /*1d80*/  ISETP.GT.U32.AND P2, PT, R3.reuse, R30, PT ;  /* 0x0000001e0300720c */ /* 0x040fe20003f44070 */
[C---:B------:R-:W-:Y:S01]  /*1d90*/  IMAD R76, R3.reuse, R13, R76 ;  /* 0x0000000d034c7224 */ /* 0x040fe200078e024c */
[C---:B------:R-:W-:Y:S01]  /*1da0*/  ISETP.GT.U32.AND P1, PT, R3.reuse, R70, PT ;  /* 0x000000460300720c */ /* 0x040fe20003f24070 */
[----:B------:R-:W-:Y:S01]  /*1db0*/  @!P5 IMAD.MOV R60, RZ, RZ, -R60 ;  /* 0x000000ffff3cd224 */ /* 0x000fe200078e0a3c */
[C---:B------:R-:W-:Y:S01]  /*1dc0*/  ISETP.GT.U32.AND P5, PT, R3.reuse, R74, PT ;  /* 0x0000004a0300720c */ /* 0x040fe20003fa4070 */
[--C-:B------:R-:W-:Y:S01]  /*1dd0*/  @!P4 IMAD.IADD R66, R66, 0x1, -R3.reuse ;  /* 0x000000014242c824 */ /* 0x100fe200078e0a03 */
[C---:B------:R-:W-:Y:S01]  /*1de0*/  ISETP.GT.U32.AND P4, PT, R3.reuse, R6, PT ;  /* 0x000000060300720c */ /* 0x040fe20003f84070 */
[----:B------:R-:W-:Y:S01]  /*1df0*/  @!P3 IMAD.IADD R62, R62, 0x1, -R3 ;  /* 0x000000013e3eb824 */ /* 0x000fe200078e0a03 */
[----:B------:R-:W-:Y:S01]  /*1e00*/  ISETP.GT.U32.AND P3, PT, R3, R76, PT ;  /* 0x0000004c0300720c */ /* 0x000fe20003f64070 */
[----:B------:R-:W-:-:S02]  /*1e10*/  IMAD.MOV R40, RZ, RZ, -R5 ;  /* 0x000000ffff287224 */ /* 0x000fc400078e0a05 */
[--C-:B------:R-:W-:Y:S01]  /*1e20*/  @!P6 IMAD.IADD R8, R8, 0x1, -R3.reuse ;  /* 0x000000010808e824 */ /* 0x100fe200078e0a03 */
[----:B------:R-:W-:Y:S01]  /*1e30*/  ISETP.GE.AND P6, PT, R31, RZ, PT ;  /* 0x000000ff1f00720c */ /* 0x000fe20003fc6270 */
[--C-:B------:R-:W-:Y:S01]  /*1e40*/  @!P2 IMAD.IADD R30, R30, 0x1, -R3.reuse ;  /* 0x000000011e1ea824 */ /* 0x100fe200078e0a03 */
[----:B------:R-:W-:Y:S01]  /*1e50*/  ISETP.GE.AND P2, PT, R37, RZ, PT ;  /* 0x000000ff2500720c */ /* 0x000fe20003f46270 */
[----:B------:R-:W-:Y:S01]  /*1e60*/  @!P1 IMAD.IADD R70, R70, 0x1, -R3 ;  /* 0x0000000146469824 */ /* 0x000fe200078e0a03 */
[C---:B------:R-:W-:Y:S01]  /*1e70*/  ISETP.GT.U32.AND P1, PT, R3.reuse, R34, PT ;  /* 0x000000220300720c */ /* 0x040fe20003f24070 */
[C---:B------:R-:W-:Y:S01]  /*1e80*/  IMAD R32, R3.reuse, R40, R21 ;  /* 0x0000002803207224 */ /* 0x040fe200078e0215 */
[----:B------:R-:W0:Y:S01]  /*1e90*/  LDC R5, c[0x0][0x3a0] ;  /* 0x0000e800ff057b82 */ /* 0x000e220000000800 */
[----:B------:R-:W-:Y:S01]  /*1ea0*/  @!P0 IMAD.MOV R58, RZ, RZ, -R58 ;  /* 0x000000ffff3a8224 */ /* 0x000fe200078e0a3a */
[C---:B------:R-:W-:Y:S01]  /*1eb0*/  ISETP.GT.U32.AND P0, PT, R3.reuse, R72, PT ;  /* 0x000000480300720c */ /* 0x040fe20003f04070 */
[--C-:B------:R-:W-:Y:S01]  /*1ec0*/  @!P5 IMAD.IADD R74, R74, 0x1, -R3.reuse ;  /* 0x000000014a4ad824 */ /* 0x100fe200078e0a03 */
[----:B------:R-:W-:Y:S01]  /*1ed0*/  ISETP.GT.U32.AND P5, PT, R3, R32, PT ;  /* 0x000000200300720c */ /* 0x000fe20003fa4070 */
[--C-:B------:R-:W-:Y:S01]  /*1ee0*/  @!P4 IMAD.IADD R6, R6, 0x1, -R3.reuse ;  /* 0x000000010606c824 */ /* 0x100fe200078e0a03 */
[----:B------:R-:W-:Y:S01]  /*1ef0*/  ISETP.GE.AND P4, PT, R35, RZ, PT ;  /* 0x000000ff2300720c */ /* 0x000fe20003f86270 */
[----:B------:R-:W-:Y:S01]  /*1f00*/  @!P3 IMAD.IADD R76, R76, 0x1, -R3 ;  /* 0x000000014c4cb824 */ /* 0x000fe200078e0a03 */
[----:B------:R-:W-:Y:S01]  /*1f10*/  ISETP.GE.AND P3, PT, R33, RZ, PT ;  /* 0x000000ff2100720c */ /* 0x000fe20003f66270 */
[----:B------:R-:W-:-:S02]  /*1f20*/  IMAD.MOV.U32 R64, RZ, RZ, R62 ;  /* 0x000000ffff407224 */ /* 0x000fc400078e003e */
[----:B------:R-:W-:Y:S01]  /*1f30*/  @!P2 IMAD.MOV R70, RZ, RZ, -R70 ;  /* 0x000000ffff46a224 */ /* 0x000fe200078e0a46 */
[C---:B------:R-:W-:Y:S01]  /*1f40*/  ISETP.GT.U32.AND P2, PT, R3.reuse, R30, PT ;  /* 0x0000001e0300720c */ /* 0x040fe20003f44070 */
[----:B------:R-:W-:Y:S01]  /*1f50*/  @!P6 IMAD.MOV R64, RZ, RZ, -R64 ;  /* 0x000000ffff40e224 */ /* 0x000fe200078e0a40 */
[----:B------:R-:W-:Y:S01]  /*1f60*/  ISETP.GT.U32.AND P6, PT, R3, R74, PT ;  /* 0x0000004a0300720c */ /* 0x000fe20003fc4070 */
[--C-:B------:R-:W-:Y:S01]  /*1f70*/  @!P1 IMAD.IADD R34, R34, 0x1, -R3.reuse ;  /* 0x0000000122229824 */ /* 0x100fe200078e0a03 */
[----:B------:R-:W-:Y:S01]  /*1f80*/  ISETP.GE.AND P1, PT, R39, RZ, PT ;  /* 0x000000ff2700720c */ /* 0x000fe20003f26270 */
[--C-:B------:R-:W-:Y:S01]  /*1f90*/  @!P0 IMAD.IADD R72, R72, 0x1, -R3.reuse ;  /* 0x0000000148488824 */ /* 0x100fe200078e0a03 */
[----:B------:R-:W-:Y:S01]  /*1fa0*/  ISETP.GE.AND P0, PT, R11, RZ, PT ;  /* 0x000000ff0b00720c */ /* 0x000fe20003f06270 */
[--C-:B------:R-:W-:Y:S01]  /*1fb0*/  @!P5 IMAD.IADD R32, R32, 0x1, -R3.reuse ;  /* 0x000000012020d824 */ /* 0x100fe200078e0a03 */
[C---:B------:R-:W-:Y:S01]  /*1fc0*/  ISETP.GT.U32.AND P5, PT, R3.reuse, R6, PT ;  /* 0x000000060300720c */ /* 0x040fe20003fa4070 */
        /* <DEDUP_REMOVED lines=8> */
[----:B------:R-:W-:Y:S01]  /*2050*/  @!P1 IMAD.MOV R72, RZ, RZ, -R72 ;  /* 0x000000ffff489224 */ /* 0x000fe200078e0a48 */
[----:B------:R-:W-:Y:S01]  /*2060*/  ISETP.GT.U32.AND P1, PT, R3, R32, PT ;  /* 0x000000200300720c */ /* 0x000fe20003f24070 */
[----:B------:R-:W-:Y:S01]  /*2070*/  @!P0 IMAD.MOV R8, RZ, RZ, -R8 ;  /* 0x000000ffff088224 */ /* 0x000fe200078e0a08 */
[----:B------:R-:W-:Y:S01]  /*2080*/  ISETP.GE.AND P0, PT, R45, RZ, PT ;  /* 0x000000ff2d00720c */ /* 0x000fe20003f06270 */
[--C-:B------:R-:W-:Y:S01]  /*2090*/  @!P5 IMAD.IADD R6, R6, 0x1, -R3.reuse ;  /* 0x000000010606d824 */ /* 0x100fe200078e0a03 */
[----:B------:R-:W-:Y:S01]  /*20a0*/  ISETP.GE.AND P5, PT, R27, RZ, PT ;  /* 0x000000ff1b00720c */ /* 0x000fe20003fa6270 */
[--C-:B------:R-:W-:Y:S01]  /*20b0*/  @!P4 IMAD.IADD R34, R34, 0x1, -R3.reuse ;  /* 0x000000012222c824 */ /* 0x100fe200078e0a03 */
[----:B------:R-:W-:Y:S01]  /*20c0*/  ISETP.GE.AND P4, PT, R23, RZ, PT ;  /* 0x000000ff1700720c */ /* 0x000fe20003f86270 */
[----:B------:R-:W-:Y:S01]  /*20d0*/  @!P3 IMAD.IADD R76, R76, 0x1, -R3 ;  /* 0x000000014c4cb824 */ /* 0x000fe200078e0a03 */
[----:B------:R-:W-:Y:S01]  /*20e0*/  ISETP.GE.AND P3, PT, R25, RZ, PT ;  /* 0x000000ff1900720c */ /* 0x000fe20003f66270 */
[----:B------:R-:W-:-:S02]  /*20f0*/  IMAD.MOV.U32 R62, RZ, RZ, R34 ;  /* 0x000000ffff3e7224 */ /* 0x000fc400078e0022 */
[----:B------:R-:W-:Y:S01]  /*2100*/  @!P6 IMAD.MOV R74, RZ, RZ, -R74 ;  /* 0x000000ffff4ae224 */ /* 0x000fe200078e0a4a */
[----:B------:R-:W-:Y:S01]  /*2110*/  ISETP.GE.AND P6, PT, R2, RZ, PT ;  /* 0x000000ff0200720c */ /* 0x000fe20003fc6270 */
[----:B------:R-:W-:Y:S01]  /*2120*/  @!P2 IMAD.MOV R62, RZ, RZ, -R62 ;  /* 0x000000ffff3ea224 */ /* 0x000fe200078e0a3e */
[----:B------:R-:W-:Y:S01]  /*2130*/  ISETP.NE.AND P2, PT, R42, RZ, PT ;  /* 0x000000ff2a00720c */ /* 0x000fe20003f45270 */
[----:B------:R-:W-:Y:S02]  /*2140*/  @!P1 IMAD.IADD R32, R32, 0x1, -R3 ;  /* 0x0000000120209824 */ /* 0x000fe400078e0a03 */
[----:B0-----:R-:W-:Y:S02]  /*2150*/  VIADD R7, R5, 0xfffffffe ;  /* 0xfffffffe05077836 */ /* 0x001fe40000000000 */
[----:B------:R-:W-:Y:S02]  /*2160*/  IMAD.MOV.U32 R46, RZ, RZ, R30 ;  /* 0x000000ffff2e7224 */ /* 0x000fe400078e001e */
[----:B------:R-:W-:-:S02]  /*2170*/  IMAD.MOV.U32 R40, RZ, RZ, R6 ;  /* 0x000000ffff287224 */ /* 0x000fc400078e0006 */
[----:B------:R-:W-:Y:S01]  /*2180*/  @!P0 IMAD.MOV R76, RZ, RZ, -R76 ;  /* 0x000000ffff4c8224 */ /* 0x000fe200078e0a4c */
[----:B------:R-:W-:Y:S01]  /*2190*/  ISETP.GE.U32.AND P0, PT, R7, 0x7fffffdf, PT ;  /* 0x7fffffdf0700780c */ /* 0x000fe20003f06070 */
[----:B------:R-:W-:Y:S01]  /*21a0*/  IMAD.MOV.U32 R78, RZ, RZ, R32 ;  /* 0x000000ffff4e7224 */ /* 0x000fe200078e0020 */
[----:B------:R-:W-:Y:S01]  /*21b0*/  LOP3.LUT R7, RZ, R43, RZ, 0x33, !PT ;  /* 0x0000002bff077212 */ /* 0x000fe200078e33ff */
[----:B------:R-:W-:Y:S01]  /*21c0*/  @!P5 IMAD.MOV R46, RZ, RZ, -R46 ;  /* 0x000000ffff2ed224 */ /* 0x000fe200078e0a2e */
[----:B------:R-:W-:Y:S01]  /*21d0*/  ISETP.NE.AND P5, PT, R43, RZ, PT ;  /* 0x000000ff2b00720c */ /* 0x000fe20003fa5270 */
[----:B------:R-:W-:Y:S01]  /*21e0*/  @!P3 IMAD.MOV R40, RZ, RZ, -R40 ;  /* 0x000000ffff28b224 */ /* 0x000fe200078e0a28 */
[----:B------:R-:W-:Y:S01]  /*21f0*/  ISETP.NE.U32.AND P3, PT, R146, RZ, PT ;  /* 0x000000ff9200720c */ /* 0x000fe20003f65070 */
[----:B------:R-:W-:Y:S01]  /*2200*/  VIADD R3, R5, 0xffffffff ;  /* 0xffffffff05037836 */ /* 0x000fe20000000000 */
[C---:B------:R-:W-:Y:S01]  /*2210*/  SEL R27, R7.reuse, R26, !P5 ;  /* 0x0000001a071b7207 */ /* 0x040fe20006800000 */
[----:B------:R-:W-:Y:S01]  /*2220*/  @!P4 IMAD.MOV R78, RZ, RZ, -R78 ;  /* 0x000000ffff4ec224 */ /* 0x000fe200078e0a4e */
[C---:B------:R-:W-:Y:S01]  /*2230*/  SEL R37, R7.reuse, R10, !P5 ;  /* 0x0000000a07257207 */ /* 0x040fe20006800000 */
[----:B------:R-:W-:Y:S01]  /*2240*/  @!P6 IMAD.MOV R4, RZ, RZ, -R4 ;  /* 0x000000ffff04e224 */ /* 0x000fe200078e0a04 */
[----:B------:R-:W-:-:S02]  /*2250*/  SEL R34, R7, R14, !P5 ;  /* 0x0000000e07227207 */ /* 0x000fc40006800000 */
[C---:B------:R-:W-:Y:S02]  /*2260*/  SEL R31, R7.reuse, R16, !P5 ;  /* 0x00000010071f7207 */ /* 0x040fe40006800000 */
[C---:B------:R-:W-:Y:S02]  /*2270*/  SEL R32, R7.reuse, R18, !P5 ;  /* 0x0000001207207207 */ /* 0x040fe40006800000 */
[C---:B------:R-:W-:Y:S02]  /*2280*/  SEL R29, R7.reuse, R20, !P5 ;  /* 0x00000014071d7207 */ /* 0x040fe40006800000 */
[C---:B------:R-:W-:Y:S02]  /*2290*/  SEL R39, R7.reuse, R22, !P5 ;  /* 0x0000001607277207 */ /* 0x040fe40006800000 */
[C---:B------:R-:W-:Y:S02]  /*22a0*/  SEL R35, R7.reuse, R24, !P5 ;  /* 0x0000001807237207 */ /* 0x040fe40006800000 */
        /* <DEDUP_REMOVED lines=22> */
[----:B------:R-:W-:Y:S02]  /*2410*/  SEL R14, R7, R62, !P5 ;  /* 0x0000003e070e7207 */ /* 0x000fe40006800000 */
[----:B------:R-:W-:Y:S02]  /*2420*/  ISETP.GE.U32.AND P1, PT, R3, 0x7fffffe0, PT ;  /* 0x7fffffe00300780c */ /* 0x000fe40003f26070 */
[----:B------:R-:W-:-:S02]  /*2430*/  SEL R7, R7, R78, !P5 ;  /* 0x0000004e07077207 */ /* 0x000fc40006800000 */
[----:B------:R-:W-:Y:S01]  /*2440*/  @!P2 LOP3.LUT R4, RZ, R42, RZ, 0x33, !PT ;  /* 0x0000002aff04a212 */ /* 0x000fe200078e33ff */
[----:B---3--:R-:W-:Y:S08]  /*2450*/  BRA.U UP0, `(.L_x_5) ;  /* 0x0000000100187547 */ /* 0x008ff0000b800000 */
[----:B------:R-:W-:Y:S01]  /*2460*/  ELECT P2, URZ, PT ;  /* 0x0000000000ff782f */ /* 0x000fe20003840000 */
[----:B------:R-:W-:Y:S01]  /*2470*/  IMAD.MOV.U32 R3, RZ, RZ, 0x1 ;  /* 0x00000001ff037424 */ /* 0x000fe200078e00ff */
[----:B------:R-:W-:Y:S01]  /*2480*/  UMOV UR6, 0x40 ;  /* 0x0000004000067882 */ /* 0x000fe20000000000 */
[----:B------:R-:W-:Y:S01]  /*2490*/  UVIRTCOUNT.DEALLOC.SMPOOL 0x80 ;  /* 0x000000800000784c */ /* 0x000fe20000000000 */
[----:B------:R-:W-:-:S09]  /*24a0*/  ULEA UR6, UR5, UR6, 0x18 ;  /* 0x0000000605067291 */ /* 0x000fd2000f8ec0ff */
[----:B------:R0:W-:Y:S03]  /*24b0*/  @P2 STS.U8 [UR6], R3 ;  /* 0x00000003ff002988 */ /* 0x0001e60008000006 */
.L_x_5:
[----:B------:R-:W-:Y:S01]  /*24c0*/  UIADD3 UR12, UPT, UPT, UR17, UR4, URZ ;  /* 0x00000004110c7290 */ /* 0x000fe2000fffe0ff */
[C---:B------:R-:W-:Y:S01]  /*24d0*/  VIADD R8, R5.reuse, 0xfffffffc ;  /* 0xfffffffc05087836 */ /* 0x040fe20000000000 */
[----:B------:R-:W-:Y:S01]  /*24e0*/  VOTEU.ALL UP1, P3 ;  /* 0x0000000000ff7886 */ /* 0x000fe20001820000 */
[----:B------:R-:W-:Y:S01]  /*24f0*/  UIADD3 UR10, UPT, UPT, UR16, 0x4000, URZ ;  /* 0x00004000100a7890 */ /* 0x000fe2000fffe0ff */
[----:B------:R-:W-:Y:S01]  /*2500*/  IMAD R150, R4, UR9, RZ ;  /* 0x0000000904967c24 */ /* 0x000fe2000f8e02ff */
[----:B------:R-:W-:Y:S01]  /*2510*/  VOTEU.ALL UP2, P3 ;  /* 0x0000000000ff7886 */ /* 0x000fe20001840000 */
[----:B------:R-:W-:Y:S01]  /*2520*/  ISETP.GE.U32.AND P5, PT, R8, 0x7fffffdd, PT ;  /* 0x7fffffdd0800780c */ /* 0x000fe20003fa6070 */
[----:B0-----:R-:W-:Y:S01]  /*2530*/  VIADD R3, R5, 0xfffffffd ;  /* 0xfffffffd05037836 */ /* 0x001fe20000000000 */
[----:B------:R-:W-:-:S04]  /*2540*/  @!UP1 UIADD3 UR4, UPT, UPT, -UR7, 0x100000, URZ ;  /* 0x0010000007049890 */ /* 0x000fc8000fffe1ff */
[----:B------:R-:W-:Y:S02]  /*2550*/  @!UP1 USHF.L.U32 UR5, UR4, 0xb, URZ ;  /* 0x0000000b04059899 */ /* 0x000fe400080006ff */
[----:B------:R-:W-:Y:S01]  /*2560*/  @!UP1 USHF.L.U32 UR4, UR4, 0x1, URZ ;  /* 0x0000000104049899 */ /* 0x000fe200080006ff */
[----:B------:R-:W-:Y:S01]  /*2570*/  STTM.x128 tmem[UR12], RZ ;  /* 0x000000ff000079ed */ /* 0x000fe200083c000c */
[----:B------:R-:W0:Y:S01]  /*2580*/  FENCE.VIEW.ASYNC.T ;  /* 0x00000000000073c6 */ /* 0x000e220000000200 */
[----:B------:R-:W-:Y:S01]  /*2590*/  UMOV UR13, UR10 ;  /* 0x0000000a000d7c82 */ /* 0x000fe20008000000 */
[----:B0-----:R-:W-:Y:S01]  /*25a0*/  BAR.SYNC.DEFER_BLOCKING 0x0 ;  /* 0x0000000000007b1d */ /* 0x001fe20000010000 */
[----:B------:R-:W-:Y:S02]  /*25b0*/  SHF.R.S32.HI R147, RZ, 0x1f, R150 ;  /* 0x0000001fff937819 */ /* 0x000fe40000011496 */
[----:B------:R-:W-:Y:S01]  /*25c0*/  IADD3 R8, P2, PT, R150, UR20, RZ ;  /* 0x0000001496087c10 */ /* 0x000fe2000ff5e0ff */
[----:B------:R-:W-:Y:S01]  /*25d0*/  IMAD.SHL.U32 R145, R124, 0x2, RZ ;  /* 0x000000027c917824 */ /* 0x000fe200078e00ff */
[----:B------:R-:W-:-:S02]  /*25e0*/  PRMT R163, RZ, 0x7610, R163 ;  /* 0x00007610ffa37816 */ /* 0x000fc400000000a3 */
[----:B------:R-:W-:Y:S01]  /*25f0*/  IADD3.X R9, PT, PT, R147, UR21, RZ, P2, !PT ;  /* 0x0000001593097c10 */ /* 0x000fe200097fe4ff */
[C---:B------:R-:W-:Y:S01]  /*2600*/  VIADD R4, R5.reuse, 0xfffffffa ;  /* 0xfffffffa05047836 */ /* 0x040fe20000000000 */
[----:B------:R-:W-:Y:S02]  /*2610*/  SHF.R.S32.HI R144, RZ, 0x1f, R124 ;  /* 0x0000001fff907819 */ /* 0x000fe4000001147c */
[----:B------:R-:W-:Y:S01]  /*2620*/  PRMT R170, RZ, 0x7610, R170 ;  /* 0x00007610ffaa7816 */ /* 0x000fe200000000aa */
[----:B------:R-:W-:Y:S01]  /*2630*/  VIADD R12, R5, 0xffffffee ;  /* 0xffffffee050c7836 */ /* 0x000fe20000000000 */
[----:B------:R-:W-:Y:S01]  /*2640*/  ISETP.GE.U32.AND P6, PT, R3, 0x7fffffde, PT ;  /* 0x7fffffde0300780c */ /* 0x000fe20003fc6070 */
[----:B------:R-:W0:Y:S02]  /*2650*/  FENCE.VIEW.ASYNC.S ;  /* 0x00000000000073c6 */ /* 0x000e240000000000 */
[----:B0-----:R0:W1:Y:S02]  /*2660*/  @!UP2 SYNCS.EXCH.64 URZ, [UR13], UR4 ;  /* 0x000000040dffa5b2 */ /* 0x0010640008000100 */
[----:B-1----:R-:W-:Y:S01]  /*2670*/  BAR.SYNC.DEFER_BLOCKING 0x0 ;  /* 0x0000000000007b1d */ /* 0x002fe20000010000 */
[----:B------:R-:W-:-:S02]  /*2680*/  SHF.R.S32.HI R143, RZ, 0x1f, R145 ;  /* 0x0000001fff8f7819 */ /* 0x000fc40000011491 */
[----:B------:R-:W-:-:S05]  /*2690*/  IADD3 R44, P4, PT, R145, R8, RZ ;  /* 0x00000008912c7210 */ /* 0x000fca0007f9e0ff */
[----:B------:R-:W-:Y:S01]  /*26a0*/  IMAD.X R45, R143, 0x1, R9, P4 ;  /* 0x000000018f2d7824 */ /* 0x000fe200020e0609 */
[----:B------:R-:W-:Y:S01]  /*26b0*/  ISETP.GE.U32.AND P4, PT, R4, 0x7fffffdb, PT ;  /* 0x7fffffdb0400780c */ /* 0x000fe20003f86070 */
[C---:B------:R-:W-:Y:S02]  /*26c0*/  VIADD R4, R5.reuse, 0xffffffec ;  /* 0xffffffec05047836 */ /* 0x040fe40000000000 */
[C---:B------:R-:W-:Y:S02]  /*26d0*/  VIADD R141, R5.reuse, 0xffffffe0 ;  /* 0xffffffe0058d7836 */ /* 0x040fe40000000000 */
[C---:B------:R-:W-:Y:S02]  /*26e0*/  VIADD R48, R5.reuse, 0xffffffe6 ;  /* 0xffffffe605307836 */ /* 0x040fe40000000000 */
[----:B------:R-:W-:Y:S01]  /*26f0*/  IMAD R142, R124, 0x3, RZ ;  /* 0x000000037c8e7824 */ /* 0x000fe200078e02ff */
[----:B------:R-:W-:Y:S01]  /*2700*/  PRMT R162, RZ, 0x7610, R162 ;  /* 0x00007610ffa27816 */ /* 0x000fe200000000a2 */
[----:B------:R-:W-:-:S02]  /*2710*/  VIADD R3, R5, 0xfffffffb ;  /* 0xfffffffb05037836 */ /* 0x000fc40000000000 */
[C---:B------:R-:W-:Y:S02]  /*2720*/  IMAD.SHL.U32 R139, R124.reuse, 0x4, RZ ;  /* 0x000000047c8b7824 */ /* 0x040fe400078e00ff */
[----:B------:R-:W-:Y:S01]  /*2730*/  IMAD R138, R124, 0x5, RZ ;  /* 0x000000057c8a7824 */ /* 0x000fe200078e02ff */
[----:B------:R-:W-:Y:S01]  /*2740*/  PRMT R156, RZ, 0x7610, R156 ;  /* 0x00007610ff9c7816 */ /* 0x000fe2000000009c */
[----:B------:R-:W2:Y:S01]  /*2750*/  @!P1 LDG.E.U8 R163, desc[UR18][R8.64] ;  /* 0x0000001208a39981 */ /* 0x000ea2000c1e1100 */
[----:B------:R-:W-:Y:S01]  /*2760*/  IADD3 R42, P1, PT, R8, R124, RZ ;  /* 0x0000007c082a7210 */ /* 0x000fe20007f3e0ff */
[----:B------:R-:W-:Y:S01]  /*2770*/  IMAD R134, R124, 0x7, RZ ;  /* 0x000000077c867824 */ /* 0x000fe200078e02ff */
[----:B------:R-:W-:Y:S01]  /*2780*/  ISETP.GE.U32.AND P2, PT, R3, 0x7fffffdc, PT ;  /* 0x7fffffdc0300780c */ /* 0x000fe20003f46070 */
[C---:B------:R-:W-:Y:S01]  /*2790*/  VIADD R56, R5.reuse, 0xfffffff9 ;  /* 0xfffffff905387836 */ /* 0x040fe20000000000 */
[----:B------:R-:W-:Y:S01]  /*27a0*/  PRMT R3, RZ, 0x7610, R3 ;  /* 0x00007610ff037816 */ /* 0x000fe20000000003 */
[----:B------:R-:W-:Y:S01]  /*27b0*/  IMAD.X R43, R144, 0x1, R9, P1 ;  /* 0x00000001902b7824 */ /* 0x000fe200008e0609 */
[----:B------:R-:W-:Y:S01]  /*27c0*/  PRMT R151, RZ, 0x7610, R151 ;  /* 0x00007610ff977816 */ /* 0x000fe20000000097 */
[C---:B------:R-:W-:Y:S01]  /*27d0*/  IMAD R135, R124.reuse, 0x6, RZ ;  /* 0x000000067c877824 */ /* 0x040fe200078e02ff */
[----:B------:R-:W-:Y:S01]  /*27e0*/  PRMT R128, RZ, 0x7610, R128 ;  /* 0x00007610ff807816 */ /* 0x000fe20000000080 */
[----:B------:R-:W-:Y:S01]  /*27f0*/  IMAD.SHL.U32 R122, R124, 0x10, RZ ;  /* 0x000000107c7a7824 */ /* 0x000fe200078e00ff */
[----:B------:R1:W3:Y:S01]  /*2800*/  @!P0 LDG.E.U8 R170, desc[UR18][R42.64] ;  /* 0x000000122aaa8981 */ /* 0x0002e2000c1e1100 */
[----:B------:R-:W-:Y:S01]  /*2810*/  ISETP.GE.U32.AND P0, PT, R4, 0x7fffffcd, PT ;  /* 0x7fffffcd0400780c */ /* 0x000fe20003f06070 */
[C---:B------:R-:W-:Y:S01]  /*2820*/  VIADD R4, R5.reuse, 0xffffffed ;  /* 0xffffffed05047836 */ /* 0x040fe20000000000 */
[----:B------:R-:W-:Y:S01]  /*2830*/  PRMT R129, RZ, 0x7610, R129 ;  /* 0x00007610ff817816 */ /* 0x000fe20000000081 */
[----:B------:R4:W5:Y:S01]  /*2840*/  @!P6 LDG.E.U8 R3, desc[UR18][R44.64] ;  /* 0x000000122c03e981 */ /* 0x000962000c1e1100 */
[----:B------:R-:W-:Y:S01]  /*2850*/  SEL R46, RZ, 0x1, P0 ;  /* 0x00000001ff2e7807 */ /* 0x000fe20000000000 */
[----:B------:R-:W-:Y:S01]  /*2860*/  IMAD.SHL.U32 R123, R124, 0x8, RZ ;  /* 0x000000087c7b7824 */ /* 0x000fe200078e00ff */
[----:B------:R-:W-:Y:S01]  /*2870*/  ISETP.GE.U32.AND P1, PT, R4, 0x7fffffce, PT ;  /* 0x7fffffce0400780c */ /* 0x000fe20003f26070 */
[C---:B------:R-:W-:Y:S01]  /*2880*/  VIADD R4, R5.reuse, 0xffffffef ;  /* 0xffffffef05047836 */ /* 0x040fe20000000000 */
[----:B------:R-:W-:Y:S01]  /*2890*/  ISETP.GE.U32.AND P0, PT, R12, 0x7fffffcf, PT ;  /* 0x7fffffcf0c00780c */ /* 0x000fe20003f06070 */
[C---:B------:R-:W-:Y:S01]  /*28a0*/  VIADD R12, R5.reuse, 0xffffffe8 ;  /* 0xffffffe8050c7836 */ /* 0x040fe20000000000 */
[----:B------:R-:W-:Y:S01]  /*28b0*/  SEL R47, RZ, 0x1fffe, P1 ;  /* 0x0001fffeff2f7807 */ /* 0x000fe20000800000 */
[C---:B-1----:R-:W-:Y:S01]  /*28c0*/  VIADD R42, R5.reuse, 0xffffffea ;  /* 0xffffffea052a7836 */ /* 0x042fe20000000000 */
[----:B------:R-:W-:Y:S01]  /*28d0*/  ISETP.GE.U32.AND P1, PT, R4, 0x7fffffd0, PT ;  /* 0x7fffffd00400780c */ /* 0x000fe20003f26070 */
[C---:B------:R-:W-:Y:S01]  /*28e0*/  VIADD R4, R5.reuse, 0xffffffe9 ;  /* 0xffffffe905047836 */ /* 0x040fe20000000000 */
[----:B------:R-:W-:Y:S01]  /*28f0*/  SEL R41, RZ, 0x4, P0 ;  /* 0x00000004ff297807 */ /* 0x000fe20000000000 */
[----:B------:R-:W-:Y:S01]  /*2900*/  VIADD R43, R5, 0xffffffe4 ;  /* 0xffffffe4052b7836 */ /* 0x000fe20000000000 */
[----:B------:R-:W-:Y:S01]  /*2910*/  ISETP.GE.U32.AND P0, PT, R12, 0x7fffffc9, PT ;  /* 0x7fffffc90c00780c */ /* 0x000fe20003f06070 */
[----:B------:R-:W-:Y:S01]  /*2920*/  IMAD.IADD R46, R46, 0x1, R47 ;  /* 0x000000012e2e7824 */ /* 0x000fe200078e022f */
[----:B------:R-:W-:-:S02]  /*2930*/  SEL R12, RZ, 0x7fff8, P1 ;  /* 0x0007fff8ff0c7807 */ /* 0x000fc40000800000 */
[----:B------:R-:W-:Y:S01]  /*2940*/  PRMT R167, RZ, 0x7610, R167 ;  /* 0x00007610ffa77816 */ /* 0x000fe200000000a7 */
[----:B------:R-:W-:Y:S01]  /*2950*/  IMAD R118, R124, 0x18, RZ ;  /* 0x000000187c767824 */ /* 0x000fe200078e02ff */
[----:B------:R-:W-:Y:S01]  /*2960*/  ISETP.GE.U32.AND P1, PT, R4, 0x7fffffca, PT ;  /* 0x7fffffca0400780c */ /* 0x000fe20003f26070 */
[C---:B------:R-:W-:Y:S01]  /*2970*/  VIADD R4, R5.reuse, 0xffffffeb ;  /* 0xffffffeb05047836 */ /* 0x040fe20000000000 */
[----:B----4-:R-:W-:Y:S02]  /*2980*/  SEL R44, RZ, 0x1, P0 ;  /* 0x00000001ff2c7807 */ /* 0x010fe40000000000 */
[----:B------:R-:W-:Y:S01]  /*2990*/  PRMT R165, RZ, 0x7610, R165 ;  /* 0x00007610ffa57816 */ /* 0x000fe200000000a5 */
[----:B------:R-:W-:Y:S01]  /*29a0*/  IMAD R119, R124, 0x9, RZ ;  /* 0x000000097c777824 */ /* 0x000fe200078e02ff */
[----:B------:R-:W-:Y:S01]  /*29b0*/  ISETP.GE.U32.AND P0, PT, R42, 0x7fffffcb, PT ;  /* 0x7fffffcb2a00780c */ /* 0x000fe20003f06070 */
[----:B------:R-:W-:Y:S01]  /*29c0*/  VIADD R42, R5, 0xffffffe5 ;  /* 0xffffffe5052a7836 */ /* 0x000fe20000000000 */
[----:B------:R-:W-:-:S02]  /*29d0*/  SEL R49, RZ, 0x1fffe, P1 ;  /* 0x0001fffeff317807 */ /* 0x000fc40000800000 */
[----:B------:R-:W-:Y:S01]  /*29e0*/  PRMT R169, RZ, 0x7610, R169 ;  /* 0x00007610ffa97816 */ /* 0x000fe200000000a9 */
[----:B------:R-:W-:Y:S01]  /*29f0*/  IMAD R114, R124, 0xb, RZ ;  /* 0x0000000b7c727824 */ /* 0x000fe200078e02ff */
[----:B------:R-:W-:Y:S01]  /*2a00*/  ISETP.GE.U32.AND P1, PT, R4, 0x7fffffcc, PT ;  /* 0x7fffffcc0400780c */ /* 0x000fe20003f26070 */
[----:B------:R-:W-:Y:S01]  /*2a10*/  IMAD.IADD R44, R44, 0x1, R49 ;  /* 0x000000012c2c7824 */ /* 0x000fe200078e0231 */
[----:B------:R-:W-:Y:S02]  /*2a20*/  SEL R4, RZ, 0x4, P0 ;  /* 0x00000004ff047807 */ /* 0x000fe40000000000 */
[----:B------:R-:W-:Y:S01]  /*2a30*/  PRMT R166, RZ, 0x7610, R166 ;  /* 0x00007610ffa67816 */ /* 0x000fe200000000a6 */
[C---:B------:R-:W-:Y:S01]  /*2a40*/  IMAD R115, R124.reuse, 0xa, RZ ;  /* 0x0000000a7c737824 */ /* 0x040fe200078e02ff */
[----:B------:R-:W-:Y:S02]  /*2a50*/  SEL R45, RZ, 0x7fff8, P1 ;  /* 0x0007fff8ff2d7807 */ /* 0x000fe40000800000 */
[----:B------:R-:W-:Y:S01]  /*2a60*/  PRMT R158, RZ, 0x7610, R158 ;  /* 0x00007610ff9e7816 */ /* 0x000fe2000000009e */
[----:B------:R-:W-:Y:S01]  /*2a70*/  IMAD R110, R124, 0xd, RZ ;  /* 0x0000000d7c6e7824 */ /* 0x000fe200078e02ff */
[----:B------:R-:W-:Y:S01]  /*2a80*/  ISETP.GE.U32.AND P1, PT, R42, 0x7fffffc6, PT ;  /* 0x7fffffc62a00780c */ /* 0x000fe20003f26070 */
[----:B------:R-:W-:Y:S01]  /*2a90*/  VIADD R42, R5, 0xffffffe1 ;  /* 0xffffffe1052a7836 */ /* 0x000fe20000000000 */
[----:B------:R-:W-:Y:S01]  /*2aa0*/  ISETP.GE.U32.AND P0, PT, R43, 0x7fffffc5, PT ;  /* 0x7fffffc52b00780c */ /* 0x000fe20003f06070 */
[----:B------:R-:W-:Y:S01]  /*2ab0*/  VIADD R43, R5, 0xffffffe7 ;  /* 0xffffffe7052b7836 */ /* 0x000fe20000000000 */
[----:B------:R-:W-:-:S02]  /*2ac0*/  SEL R53, RZ, 0x1fffe, P1 ;  /* 0x0001fffeff357807 */ /* 0x000fc40000800000 */
[----:B------:R-:W-:Y:S01]  /*2ad0*/  PRMT R157, RZ, 0x7610, R157 ;  /* 0x00007610ff9d7816 */ /* 0x000fe2000000009d */
[----:B------:R-:W-:Y:S01]  /*2ae0*/  IMAD R111, R124, 0xc, RZ ;  /* 0x0000000c7c6f7824 */ /* 0x000fe200078e02ff */
[----:B------:R-:W-:Y:S01]  /*2af0*/  ISETP.GE.U32.AND P6, PT, R42, 0x7fffffc2, PT ;  /* 0x7fffffc22a00780c */ /* 0x000fe20003fc6070 */
[----:B------:R-:W-:Y:S01]  /*2b00*/  VIADD R42, R5, 0xffffffe3 ;  /* 0xffffffe3052a7836 */ /* 0x000fe20000000000 */
[----:B------:R-:W-:Y:S01]  /*2b10*/  ISETP.GE.U32.AND P1, PT, R43, 0x7fffffc8, PT ;  /* 0x7fffffc82b00780c */ /* 0x000fe20003f26070 */
[----:B------:R-:W-:Y:S01]  /*2b20*/  VIADD R43, R5, 0xffffffe2 ;  /* 0xffffffe2052b7836 */ /* 0x000fe20000000000 */
[----:B------:R-:W-:Y:S02]  /*2b30*/  SEL R50, RZ, 0x1, P0 ;  /* 0x00000001ff327807 */ /* 0x000fe40000000000 */
[----:B------:R-:W-:Y:S01]  /*2b40*/  PRMT R148, RZ, 0x7610, R148 ;  /* 0x00007610ff947816 */ /* 0x000fe20000000094 */
[----:B------:R-:W-:Y:S01]  /*2b50*/  IMAD R106, R124, 0xf, RZ ;  /* 0x0000000f7c6a7824 */ /* 0x000fe200078e02ff */
[----:B------:R-:W-:Y:S01]  /*2b60*/  SEL R51, RZ, 0x7fff8, P1 ;  /* 0x0007fff8ff337807 */ /* 0x000fe20000800000 */
[----:B------:R-:W-:Y:S01]  /*2b70*/  IMAD.IADD R50, R50, 0x1, R53 ;  /* 0x0000000132327824 */ /* 0x000fe200078e0235 */
[----:B------:R-:W-:-:S02]  /*2b80*/  ISETP.GE.U32.AND P1, PT, R42, 0x7fffffc4, PT ;  /* 0x7fffffc42a00780c */ /* 0x000fc40003f26070 */
[----:B------:R-:W-:Y:S01]  /*2b90*/  PRMT R153, RZ, 0x7610, R153 ;  /* 0x00007610ff997816 */ /* 0x000fe20000000099 */
[C---:B------:R-:W-:Y:S01]  /*2ba0*/  IMAD R107, R124.reuse, 0xe, RZ ;  /* 0x0000000e7c6b7824 */ /* 0x040fe200078e02ff */
[----:B------:R-:W-:Y:S02]  /*2bb0*/  SEL R55, RZ, 0x7fff8, P1 ;  /* 0x0007fff8ff377807 */ /* 0x000fe40000800000 */
[----:B------:R-:W-:Y:S01]  /*2bc0*/  PRMT R130, RZ, 0x7610, R130 ;  /* 0x00007610ff827816 */ /* 0x000fe20000000082 */
[C---:B------:R-:W-:Y:S01]  /*2bd0*/  IMAD R102, R124.reuse, 0x12, RZ ;  /* 0x000000127c667824 */ /* 0x040fe200078e02ff */
[----:B------:R-:W-:Y:S02]  /*2be0*/  ISETP.GE.U32.AND P1, PT, R141, 0x7fffffc1, PT ;  /* 0x7fffffc18d00780c */ /* 0x000fe40003f26070 */
[----:B------:R-:W-:Y:S01]  /*2bf0*/  PRMT R131, RZ, 0x7610, R131 ;  /* 0x00007610ff837816 */ /* 0x000fe20000000083 */
[----:B------:R-:W-:Y:S01]  /*2c00*/  IMAD R103, R124, 0x11, RZ ;  /* 0x000000117c677824 */ /* 0x000fe200078e02ff */
[----:B------:R-:W-:-:S02]  /*2c10*/  ISETP.GE.U32.AND P0, PT, R48, 0x7fffffc7, PT ;  /* 0x7fffffc73000780c */ /* 0x000fc40003f06070 */
[----:B------:R-:W-:Y:S01]  /*2c20*/  PRMT R159, RZ, 0x7610, R159 ;  /* 0x00007610ff9f7816 */ /* 0x000fe2000000009f */
[C---:B------:R-:W-:Y:S01]  /*2c30*/  IMAD R98, R124.reuse, 0x14, RZ ;  /* 0x000000147c627824 */ /* 0x040fe200078e02ff */
[----:B------:R-:W-:Y:S02]  /*2c40*/  SEL R54, RZ, 0x1fffe, P6 ;  /* 0x0001fffeff367807 */ /* 0x000fe40003000000 */
[----:B------:R-:W-:Y:S01]  /*2c50*/  PRMT R168, RZ, 0x7610, R168 ;  /* 0x00007610ffa87816 */ /* 0x000fe200000000a8 */
[C---:B------:R-:W-:Y:S01]  /*2c60*/  IMAD R99, R124.reuse, 0x13, RZ ;  /* 0x000000137c637824 */ /* 0x040fe200078e02ff */
        /* <DEDUP_REMOVED lines=10> */
[----:B------:R-:W-:Y:S01]  /*2d10*/  IMAD R91, R124, 0x17, RZ ;  /* 0x000000177c5b7824 */ /* 0x000fe200078e02ff */
[----:B------:R-:W-:Y:S02]  /*2d20*/  SHF.R.S32.HI R140, RZ, 0x1f, R142 ;  /* 0x0000001fff8c7819 */ /* 0x000fe4000001148e */
[----:B------:R-:W-:Y:S01]  /*2d30*/  PRMT R152, RZ, 0x7610, R152 ;  /* 0x00007610ff987816 */ /* 0x000fe20000000098 */
[----:B------:R-:W-:Y:S01]  /*2d40*/  VIADD R90, R5, 0x1f ;  /* 0x0000001f055a7836 */ /* 0x000fe20000000000 */
[----:B------:R-:W-:Y:S01]  /*2d50*/  IADD3 R42, P0, PT, R142, R8, RZ ;  /* 0x000000088e2a7210 */ /* 0x000fe20007f1e0ff */
[----:B------:R-:W-:Y:S01]  /*2d60*/  IMAD R89, R124, 0x19, RZ ;  /* 0x000000197c597824 */ /* 0x000fe200078e02ff */
[----:B------:R-:W-:-:S02]  /*2d70*/  LOP3.LUT R44, R44, 0x3, RZ, 0xc0, !PT ;  /* 0x000000032c2c7812 */ /* 0x000fc400078ec0ff */
[----:B------:R-:W-:Y:S01]  /*2d80*/  LOP3.LUT R88, R88, 0x1f, RZ, 0xc0, !PT ;  /* 0x0000001f58587812 */ /* 0x000fe200078ec0ff */
[----:B------:R-:W-:Y:S01]  /*2d90*/  IMAD.X R43, R140, 0x1, R9, P0 ;  /* 0x000000018c2b7824 */ /* 0x000fe200000e0609 */
[----:B------:R-:W-:Y:S02]  /*2da0*/  LOP3.LUT R47, R47, 0x3, RZ, 0xc0, !PT ;  /* 0x000000032f2f7812 */ /* 0x000fe400078ec0ff */
[----:B------:R-:W-:Y:S01]  /*2db0*/  PRMT R172, RZ, 0x7610, R172 ;  /* 0x00007610ffac7816 */ /* 0x000fe200000000ac */
[----:B------:R-:W-:Y:S01]  /*2dc0*/  IMAD R85, R124, 0x1a, RZ ;  /* 0x0000001a7c557824 */ /* 0x000fe200078e02ff */
[----:B------:R-:W-:Y:S01]  /*2dd0*/  LOP3.LUT R50, R50, 0x3, RZ, 0xc0, !PT ;  /* 0x0000000332327812 */ /* 0x000fe200078ec0ff */
[----:B------:R1:W4:Y:S01]  /*2de0*/  @!P5 LDG.E.U8 R162, desc[UR18][R42.64] ;  /* 0x000000122aa2d981 */ /* 0x000322000c1e1100 */
[----:B------:R-:W-:Y:S01]  /*2df0*/  IADD3 R4, PT, PT, R44, R45, R4 ;  /* 0x0000002d2c047210 */ /* 0x000fe20007ffe004 */
[----:B0-----:R-:W0:Y:S01]  /*2e00*/  LDCU UR4, c[0x0][0x3b0] ;  /* 0x00007600ff0477ac */ /* 0x001e220008000800 */
[----:B------:R-:W-:-:S02]  /*2e10*/  IADD3 R47, PT, PT, R47, R55, R52 ;  /* 0x000000372f2f7210 */ /* 0x000fc40007ffe034 */
[----:B------:R-:W-:Y:S01]  /*2e20*/  IADD3 R48, PT, PT, R50, R51, R48 ;  /* 0x0000003332307210 */ /* 0x000fe20007ffe030 */
[----:B------:R-:W-:Y:S01]  /*2e30*/  IMAD.SHL.U32 R4, R4, 0x100, RZ ;  /* 0x0000010004047824 */ /* 0x000fe200078e00ff */
[----:B------:R-:W-:Y:S02]  /*2e40*/  LOP3.LUT R47, R47, 0xf, RZ, 0xc0, !PT ;  /* 0x0000000f2f2f7812 */ /* 0x000fe400078ec0ff */
[----:B------:R-:W-:Y:S02]  /*2e50*/  LOP3.LUT R46, R46, 0x3, RZ, 0xc0, !PT ;  /* 0x000000032e2e7812 */ /* 0x000fe400078ec0ff */
[----:B------:R-:W-:Y:S02]  /*2e60*/  SHF.R.S32.HI R137, RZ, 0x1f, R139 ;  /* 0x0000001fff897819 */ /* 0x000fe4000001148b */
[----:B------:R-:W-:Y:S01]  /*2e70*/  IADD3 R44, P5, PT, R139, R8, RZ ;  /* 0x000000088b2c7210 */ /* 0x000fe20007fbe0ff */
[----:B------:R-:W-:Y:S01]  /*2e80*/  IMAD R47, R48, 0x10, R47 ;  /* 0x00000010302f7824 */ /* 0x000fe200078e022f */
[----:B------:R-:W-:-:S02]  /*2e90*/  IADD3 R12, PT, PT, R46, R12, R41 ;  /* 0x0000000c2e0c7210 */ /* 0x000fc40007ffe029 */
[----:B------:R-:W-:Y:S01]  /*2ea0*/  LOP3.LUT R41, R4, 0xf00, RZ, 0xe2, !PT ;  /* 0x00000f0004297812 */ /* 0x000fe200078ee2ff */
[----:B------:R-:W-:Y:S01]  /*2eb0*/  IMAD.X R45, R137, 0x1, R9, P5 ;  /* 0x00000001892d7824 */ /* 0x000fe200028e0609 */
[----:B------:R-:W-:Y:S02]  /*2ec0*/  SHF.R.S32.HI R136, RZ, 0x1f, R138 ;  /* 0x0000001fff887819 */ /* 0x000fe4000001148a */
[-C--:B-1----:R-:W-:Y:S01]  /*2ed0*/  IADD3 R42, P5, PT, R138, R8.reuse, RZ ;  /* 0x000000088a2a7210 */ /* 0x082fe20007fbe0ff */
[----:B------:R-:W-:Y:S01]  /*2ee0*/  IMAD R12, R12, 0x1000, R41 ;  /* 0x000010000c0c7824 */ /* 0x000fe200078e0229 */
[----:B------:R-:W-:Y:S01]  /*2ef0*/  LOP3.LUT R47, R47, 0xff, RZ, 0xc0, !PT ;  /* 0x000000ff2f2f7812 */ /* 0x000fe200078ec0ff */
[----:B------:R-:W-:Y:S01]  /*2f00*/  VIADD R4, R5, 0xfffffff8 ;  /* 0xfffffff805047836 */ /* 0x000fe20000000000 */
[----:B------:R-:W-:Y:S01]  /*2f10*/  SHF.R.S32.HI R132, RZ, 0x1f, R134 ;  /* 0x0000001fff847819 */ /* 0x000fe20000011486 */
[----:B------:R-:W-:Y:S01]  /*2f20*/  IMAD.X R43, R136, 0x1, R9, P5 ;  /* 0x00000001882b7824 */ /* 0x000fe200028e0609 */
[----:B------:R-:W-:Y:S01]  /*2f30*/  ISETP.GE.U32.AND P0, PT, R56, 0x7fffffda, PT ;  /* 0x7fffffda3800780c */ /* 0x000fe20003f06070 */
[----:B------:R-:W-:Y:S01]  /*2f40*/  IMAD.IADD R12, R12, 0x1, R47 ;  /* 0x000000010c0c7824 */ /* 0x000fe200078e022f */
[----:B------:R-:W-:Y:S01]  /*2f50*/  ISETP.GE.U32.AND P5, PT, R4, 0x7fffffd9, PT ;  /* 0x7fffffd90400780c */ /* 0x000fe20003fa6070 */
[----:B------:R-:W2:Y:S03]  /*2f60*/  @!P2 LDG.E.U8 R151, desc[UR18][R44.64] ;  /* 0x000000122c97a981 */ /* 0x000ea6000c1e1100 */
[----:B------:R-:W-:Y:S01]  /*2f70*/  LOP3.LUT R12, R12, 0xffff, RZ, 0xc0, !PT ;  /* 0x0000ffff0c0c7812 */ /* 0x000fe200078ec0ff */
[----:B------:R1:W2:Y:S01]  /*2f80*/  @!P4 LDG.E.U8 R156, desc[UR18][R42.64] ;  /* 0x000000122a9cc981 */ /* 0x0002a2000c1e1100 */
[----:B------:R-:W-:-:S02]  /*2f90*/  IADD3 R48, P4, PT, R134, R8, RZ ;  /* 0x0000000886307210 */ /* 0x000fc40007f9e0ff */
[----:B------:R-:W-:Y:S02]  /*2fa0*/  SHF.R.U32.HI R41, RZ, 0xf, R12 ;  /* 0x0000000fff297819 */ /* 0x000fe4000001160c */
[----:B------:R-:W-:Y:S01]  /*2fb0*/  SHF.R.S32.HI R133, RZ, 0x1f, R135 ;  /* 0x0000001fff857819 */ /* 0x000fe20000011487 */
[--C-:B------:R-:W-:Y:S01]  /*2fc0*/  IMAD.X R49, R132, 0x1, R9.reuse, P4 ;  /* 0x0000000184317824 */ /* 0x100fe200020e0609 */
[----:B------:R-:W-:Y:S01]  /*2fd0*/  IADD3 R46, P2, PT, R135, R8, RZ ;  /* 0x00000008872e7210 */ /* 0x000fe20007f5e0ff */
[----:B------:R-:W-:Y:S01]  /*2fe0*/  VIADD R4, R5, 0xfffffff7 ;  /* 0xfffffff705047836 */ /* 0x000fe20000000000 */
[----:B------:R-:W-:Y:S02]  /*2ff0*/  LOP3.LUT P4, RZ, R41, 0x1, RZ, 0xc0, !PT ;  /* 0x0000000129ff7812 */ /* 0x000fe4000788c0ff */
[----:B------:R0:W2:Y:S01]  /*3000*/  @!P5 LDG.E.U8 R128, desc[UR18][R48.64] ;  /* 0x000000123080d981 */ /* 0x0000a2000c1e1100 */
[----:B------:R-:W-:Y:S01]  /*3010*/  IMAD.X R47, R133, 0x1, R9, P2 ;  /* 0x00000001852f7824 */ /* 0x000fe200010e0609 */
[----:B------:R-:W-:-:S02]  /*3020*/  SHF.R.S32.HI R120, RZ, 0x1f, R122 ;  /* 0x0000001fff787819 */ /* 0x000fc4000001147a */
[-C--:B------:R-:W-:Y:S02]  /*3030*/  IADD3 R50, P5, PT, R122, R8.reuse, RZ ;  /* 0x000000087a327210 */ /* 0x080fe40007fbe0ff */
[----:B------:R-:W-:Y:S01]  /*3040*/  ISETP.GE.U32.AND P2, PT, R4, 0x7fffffd8, PT ;  /* 0x7fffffd80400780c */ /* 0x000fe20003f46070 */
[----:B------:R0:W2:Y:S01]  /*3050*/  @!P0 LDG.E.U8 R129, desc[UR18][R46.64] ;  /* 0x000000122e818981 */ /* 0x0000a2000c1e1100 */
[----:B------:R-:W-:Y:S01]  /*3060*/  SHF.R.U32.HI R41, RZ, 0x7, R12 ;  /* 0x00000007ff297819 */ /* 0x000fe2000001160c */
[----:B------:R-:W-:Y:S01]  /*3070*/  IMAD.X R51, R120, 0x1, R9, P5 ;  /* 0x0000000178337824 */ /* 0x000fe200028e0609 */
[----:B------:R-:W-:Y:S02]  /*3080*/  SHF.R.S32.HI R121, RZ, 0x1f, R123 ;  /* 0x0000001fff797819 */ /* 0x000fe4000001147b */
[-C--:B-1----:R-:W-:Y:S01]  /*3090*/  IADD3 R42, P0, PT, R123, R8.reuse, RZ ;  /* 0x000000087b2a7210 */ /* 0x082fe20007f1e0ff */
[----:B------:R-:W-:Y:S01]  /*30a0*/  VIADD R4, R5, 0xfffffff6 ;  /* 0xfffffff605047836 */ /* 0x000fe20000000000 */
[----:B------:R-:W-:Y:S01]  /*30b0*/  LOP3.LUT P5, RZ, R41, 0x1, RZ, 0xc0, !PT ;  /* 0x0000000129ff7812 */ /* 0x000fe200078ac0ff */
[----:B------:R-:W2:Y:S01]  /*30c0*/  @P4 LDG.E.U8 R167, desc[UR18][R50.64] ;  /* 0x0000001232a74981 */ /* 0x000ea2000c1e1100 */
[----:B------:R-:W-:Y:S01]  /*30d0*/  SHF.R.S32.HI R116, RZ, 0x1f, R118 ;  /* 0x0000001fff747819 */ /* 0x000fe20000011476 */
[----:B------:R-:W-:Y:S01]  /*30e0*/  IMAD.X R43, R121, 0x1, R9, P0 ;  /* 0x00000001792b7824 */ /* 0x000fe200000e0609 */
[----:B0-----:R-:W-:Y:S01]  /*30f0*/  IADD3 R48, P4, PT, R118, R8, RZ ;  /* 0x0000000876307210 */ /* 0x001fe20007f9e0ff */
[----:B------:R-:W-:Y:S01]  /*3100*/  VIADD R41, R5, 0xfffffff4 ;  /* 0xfffffff405297836 */ /* 0x000fe20000000000 */
[----:B------:R-:W-:-:S02]  /*3110*/  ISETP.GE.U32.AND P0, PT, R4, 0x7fffffd7, PT ;  /* 0x7fffffd70400780c */ /* 0x000fc40003f06070 */
[----:B------:R0:W2:Y:S01]  /*3120*/  @!P2 LDG.E.U8 R165, desc[UR18][R42.64] ;  /* 0x000000122aa5a981 */ /* 0x0000a2000c1e1100 */
[----:B------:R-:W-:Y:S01]  /*3130*/  IMAD.X R49, R116, 0x1, R9, P4 ;  /* 0x0000000174317824 */ /* 0x000fe200020e0609 */
[----:B------:R-:W-:Y:S02]  /*3140*/  SHF.R.S32.HI R117, RZ, 0x1f, R119 ;  /* 0x0000001fff757819 */ /* 0x000fe40000011477 */
[-C--:B------:R-:W-:Y:S01]  /*3150*/  IADD3 R44, P2, PT, R119, R8.reuse, RZ ;  /* 0x00000008772c7210 */ /* 0x080fe20007f5e0ff */
[----:B------:R-:W-:Y:S01]  /*3160*/  VIADD R4, R5, 0xfffffff5 ;  /* 0xfffffff505047836 */ /* 0x000fe20000000000 */
[----:B------:R-:W-:Y:S01]  /*3170*/  ISETP.GE.U32.AND P4, PT, R41, 0x7fffffd5, PT ;  /* 0x7fffffd52900780c */ /* 0x000fe20003f86070 */
[----:B------:R1:W2:Y:S01]  /*3180*/  @P5 LDG.E.U8 R169, desc[UR18][R48.64] ;  /* 0x0000001230a95981 */ /* 0x0002a2000c1e1100 */
[----:B------:R-:W-:Y:S01]  /*3190*/  SHF.R.S32.HI R112, RZ, 0x1f, R114 ;  /* 0x0000001fff707819 */ /* 0x000fe20000011472 */
[----:B------:R-:W-:Y:S01]  /*31a0*/  IMAD.X R45, R117, 0x1, R9, P2 ;  /* 0x00000001752d7824 */ /* 0x000fe200010e0609 */
[----:B------:R-:W-:Y:S01]  /*31b0*/  IADD3 R46, P5, PT, R114, R8, RZ ;  /* 0x00000008722e7210 */ /* 0x000fe20007fbe0ff */
[----:B------:R-:W-:Y:S01]  /*31c0*/  VIADD R41, R5, 0xfffffff2 ;  /* 0xfffffff205297836 */ /* 0x000fe20000000000 */
[----:B------:R-:W-:-:S02]  /*31d0*/  ISETP.GE.U32.AND P2, PT, R4, 0x7fffffd6, PT ;  /* 0x7fffffd60400780c */ /* 0x000fc40003f46070 */
[----:B------:R1:W2:Y:S01]  /*31e0*/  @!P0 LDG.E.U8 R166, desc[UR18][R44.64] ;  /* 0x000000122ca68981 */ /* 0x0002a2000c1e1100 */
[----:B------:R-:W-:Y:S01]  /*31f0*/  IMAD.X R47, R112, 0x1, R9, P5 ;  /* 0x00000001702f7824 */ /* 0x000fe200028e0609 */
[----:B------:R-:W-:Y:S02]  /*3200*/  SHF.R.S32.HI R113, RZ, 0x1f, R115 ;  /* 0x0000001fff717819 */ /* 0x000fe40000011473 */
[-C--:B0-----:R-:W-:Y:S01]  /*3210*/  IADD3 R42, P0, PT, R115, R8.reuse, RZ ;  /* 0x00000008732a7210 */ /* 0x081fe20007f1e0ff */
[----:B------:R-:W-:Y:S01]  /*3220*/  VIADD R4, R5, 0xfffffff3 ;  /* 0xfffffff305047836 */ /* 0x000fe20000000000 */
[----:B------:R-:W-:Y:S01]  /*3230*/  ISETP.GE.U32.AND P5, PT, R41, 0x7fffffd3, PT ;  /* 0x7fffffd32900780c */ /* 0x000fe20003fa6070 */
[----:B------:R0:W2:Y:S01]  /*3240*/  @!P4 LDG.E.U8 R158, desc[UR18][R46.64] ;  /* 0x000000122e9ec981 */ /* 0x0000a2000c1e1100 */
[----:B------:R-:W-:Y:S01]  /*3250*/  SHF.R.S32.HI R108, RZ, 0x1f, R110 ;  /* 0x0000001fff6c7819 */ /* 0x000fe2000001146e */
[----:B------:R-:W-:Y:S01]  /*3260*/  IMAD.X R43, R113, 0x1, R9, P0 ;  /* 0x00000001712b7824 */ /* 0x000fe200000e0609 */
[----:B-1----:R-:W-:Y:S01]  /*3270*/  IADD3 R48, P4, PT, R110, R8, RZ ;  /* 0x000000086e307210 */ /* 0x002fe20007f9e0ff */
        /* <DEDUP_REMOVED lines=8> */
[----:B------:R1:W2:Y:S01]  /*3300*/  @!P5 LDG.E.U8 R148, desc[UR18][R48.64] ;  /* 0x000000123094d981 */ /* 0x0002a2000c1e1100 */
[----:B------:R-:W-:Y:S01]  /*3310*/  SHF.R.S32.HI R104, RZ, 0x1f, R106 ;  /* 0x0000001fff687819 */ /* 0x000fe2000001146a */
[----:B------:R-:W-:Y:S01]  /*3320*/  IMAD.X R45, R109, 0x1, R9, P2 ;  /* 0x000000016d2d7824 */ /* 0x000fe200010e0609 */
[----:B0-----:R-:W-:-:S02]  /*3330*/  IADD3 R46, P5, PT, R106, R8, RZ ;  /* 0x000000086a2e7210 */ /* 0x001fc40007fbe0ff */
[----:B------:R-:W-:Y:S02]  /*3340*/  ISETP.GE.U32.AND P2, PT, R4, 0x7fffffd2, PT ;  /* 0x7fffffd20400780c */ /* 0x000fe40003f46070 */
[--C-:B------:R-:W-:Y:S01]  /*3350*/  SHF.R.U32.HI R41, RZ, 0xd, R12.reuse ;  /* 0x0000000dff297819 */ /* 0x100fe2000001160c */
[----:B------:R0:W2:Y:S01]  /*3360*/  @!P0 LDG.E.U8 R153, desc[UR18][R44.64] ;  /* 0x000000122c998981 */ /* 0x0000a2000c1e1100 */
[----:B------:R-:W-:Y:S01]  /*3370*/  IMAD.X R47, R104, 0x1, R9, P5 ;  /* 0x00000001682f7824 */ /* 0x000fe200028e0609 */
[----:B------:R-:W-:Y:S02]  /*3380*/  SHF.R.S32.HI R105, RZ, 0x1f, R107 ;  /* 0x0000001fff697819 */ /* 0x000fe4000001146b */
[----:B-1----:R-:W-:Y:S02]  /*3390*/  IADD3 R42, P0, PT, R107, R8, RZ ;  /* 0x000000086b2a7210 */ /* 0x002fe40007f1e0ff */
[----:B------:R-:W-:Y:S01]  /*33a0*/  LOP3.LUT P5, RZ, R41, 0x1, RZ, 0xc0, !PT ;  /* 0x0000000129ff7812 */ /* 0x000fe200078ac0ff */
[----:B------:R1:W2:Y:S01]  /*33b0*/  @!P4 LDG.E.U8 R130, desc[UR18][R46.64] ;  /* 0x000000122e82c981 */ /* 0x0002a2000c1e1100 */
[----:B------:R-:W-:Y:S01]  /*33c0*/  SHF.R.U32.HI R4, RZ, 0xe, R12 ;  /* 0x0000000eff047819 */ /* 0x000fe2000001160c */
[----:B------:R-:W-:Y:S01]  /*33d0*/  IMAD.X R43, R105, 0x1, R9, P0 ;  /* 0x00000001692b7824 */ /* 0x000fe200000e0609 */
[----:B------:R-:W-:-:S02]  /*33e0*/  SHF.R.S32.HI R100, RZ, 0x1f, R102 ;  /* 0x0000001fff647819 */ /* 0x000fc40000011466 */
[-C--:B------:R-:W-:Y:S02]  /*33f0*/  IADD3 R48, P4, PT, R102, R8.reuse, RZ ;  /* 0x0000000866307210 */ /* 0x080fe40007f9e0ff */
[----:B------:R-:W-:Y:S01]  /*3400*/  LOP3.LUT P0, RZ, R4, 0x1, RZ, 0xc0, !PT ;  /* 0x0000000104ff7812 */ /* 0x000fe2000780c0ff */
[----:B------:R1:W2:Y:S01]  /*3410*/  @!P2 LDG.E.U8 R131, desc[UR18][R42.64] ;  /* 0x000000122a83a981 */ /* 0x0002a2000c1e1100 */
[--C-:B------:R-:W-:Y:S01]  /*3420*/  SHF.R.U32.HI R41, RZ, 0xb, R12.reuse ;  /* 0x0000000bff297819 */ /* 0x100fe2000001160c */
[----:B------:R-:W-:Y:S01]  /*3430*/  IMAD.X R49, R100, 0x1, R9, P4 ;  /* 0x0000000164317824 */ /* 0x000fe200020e0609 */
[----:B------:R-:W-:Y:S02]  /*3440*/  SHF.R.S32.HI R101, RZ, 0x1f, R103 ;  /* 0x0000001fff657819 */ /* 0x000fe40000011467 */
[----:B0-----:R-:W-:Y:S02]  /*3450*/  IADD3 R44, P2, PT, R103, R8, RZ ;  /* 0x00000008672c7210 */ /* 0x001fe40007f5e0ff */
[----:B------:R-:W-:Y:S01]  /*3460*/  LOP3.LUT P4, RZ, R41, 0x1, RZ, 0xc0, !PT ;  /* 0x0000000129ff7812 */ /* 0x000fe2000788c0ff */
[----:B------:R0:W2:Y:S01]  /*3470*/  @P5 LDG.E.U8 R159, desc[UR18][R48.64] ;  /* 0x00000012309f5981 */ /* 0x0000a2000c1e1100 */
[----:B------:R-:W-:Y:S01]  /*3480*/  SHF.R.U32.HI R4, RZ, 0xc, R12 ;  /* 0x0000000cff047819 */ /* 0x000fe2000001160c */
[----:B------:R-:W-:Y:S01]  /*3490*/  IMAD.X R45, R101, 0x1, R9, P2 ;  /* 0x00000001652d7824 */ /* 0x000fe200010e0609 */
[----:B------:R-:W-:-:S02]  /*34a0*/  SHF.R.S32.HI R96, RZ, 0x1f, R98 ;  /* 0x0000001fff607819 */ /* 0x000fc40000011462 */
[-C--:B-1----:R-:W-:Y:S02]  /*34b0*/  IADD3 R46, P5, PT, R98, R8.reuse, RZ ;  /* 0x00000008622e7210 */ /* 0x082fe40007fbe0ff */
[----:B------:R-:W-:Y:S01]  /*34c0*/  LOP3.LUT P2, RZ, R4, 0x1, RZ, 0xc0, !PT ;  /* 0x0000000104ff7812 */ /* 0x000fe2000784c0ff */
[----:B------:R1:W2:Y:S01]  /*34d0*/  @P0 LDG.E.U8 R168, desc[UR18][R44.64] ;  /* 0x000000122ca80981 */ /* 0x0002a2000c1e1100 */
[--C-:B------:R-:W-:Y:S01]  /*34e0*/  SHF.R.U32.HI R41, RZ, 0x9, R12.reuse ;  /* 0x00000009ff297819 */ /* 0x100fe2000001160c */
[----:B------:R-:W-:Y:S01]  /*34f0*/  IMAD.X R47, R96, 0x1, R9, P5 ;  /* 0x00000001602f7824 */ /* 0x000fe200028e0609 */
[----:B------:R-:W-:Y:S02]  /*3500*/  SHF.R.S32.HI R97, RZ, 0x1f, R99 ;  /* 0x0000001fff617819 */ /* 0x000fe40000011463 */
[----:B------:R-:W-:Y:S02]  /*3510*/  IADD3 R42, P0, PT, R99, R8, RZ ;  /* 0x00000008632a7210 */ /* 0x000fe40007f1e0ff */
[----:B------:R-:W-:Y:S01]  /*3520*/  LOP3.LUT P5, RZ, R41, 0x1, RZ, 0xc0, !PT ;  /* 0x0000000129ff7812 */ /* 0x000fe200078ac0ff */
[----:B------:R1:W2:Y:S01]  /*3530*/  @P4 LDG.E.U8 R155, desc[UR18][R46.64] ;  /* 0x000000122e9b4981 */ /* 0x0002a2000c1e1100 */
[----:B------:R-:W-:Y:S01]  /*3540*/  SHF.R.U32.HI R4, RZ, 0xa, R12 ;  /* 0x0000000aff047819 */ /* 0x000fe2000001160c */
[----:B------:R-:W-:Y:S01]  /*3550*/  IMAD.X R43, R97, 0x1, R9, P0 ;  /* 0x00000001612b7824 */ /* 0x000fe200000e0609 */
[----:B------:R-:W-:-:S02]  /*3560*/  SHF.R.S32.HI R92, RZ, 0x1f, R94 ;  /* 0x0000001fff5c7819 */ /* 0x000fc4000001145e */
[-C--:B0-----:R-:W-:Y:S02]  /*3570*/  IADD3 R48, P4, PT, R94, R8.reuse, RZ ;  /* 0x000000085e307210 */ /* 0x081fe40007f9e0ff */
[----:B------:R-:W-:Y:S01]  /*3580*/  LOP3.LUT P0, RZ, R4, 0x1, RZ, 0xc0, !PT ;  /* 0x0000000104ff7812 */ /* 0x000fe2000780c0ff */
[----:B------:R0:W2:Y:S01]  /*3590*/  @P2 LDG.E.U8 R160, desc[UR18][R42.64] ;  /* 0x000000122aa02981 */ /* 0x0000a2000c1e1100 */
[----:B------:R-:W-:Y:S01]  /*35a0*/  SHF.R.S32.HI R93, RZ, 0x1f, R95 ;  /* 0x0000001fff5d7819 */ /* 0x000fe2000001145f */
[--C-:B------:R-:W-:Y:S01]  /*35b0*/  IMAD.X R49, R92, 0x1, R9.reuse, P4 ;  /* 0x000000015c317824 */ /* 0x100fe200020e0609 */
[----:B-1----:R-:W-:Y:S02]  /*35c0*/  IADD3 R44, P2, PT, R95, R8, RZ ;  /* 0x000000085f2c7210 */ /* 0x002fe40007f5e0ff */
[--C-:B------:R-:W-:Y:S02]  /*35d0*/  SHF.R.U32.HI R41, RZ, 0x6, R12.reuse ;  /* 0x00000006ff297819 */ /* 0x100fe4000001160c */
[----:B------:R-:W2:Y:S01]  /*35e0*/  @P5 LDG.E.U8 R149, desc[UR18][R48.64] ;  /* 0x0000001230955981 */ /* 0x000ea2000c1e1100 */
[----:B------:R-:W-:Y:S01]  /*35f0*/  SHF.R.U32.HI R4, RZ, 0x8, R12 ;  /* 0x00000008ff047819 */ /* 0x000fe2000001160c */
[----:B------:R-:W-:Y:S01]  /*3600*/  IMAD.X R45, R93, 0x1, R9, P2 ;  /* 0x000000015d2d7824 */ /* 0x000fe200010e0609 */
[----:B------:R-:W-:-:S02]  /*3610*/  SHF.R.S32.HI R87, RZ, 0x1f, R91 ;  /* 0x0000001fff577819 */ /* 0x000fc4000001145b */
[-C--:B------:R-:W-:Y:S02]  /*3620*/  IADD3 R46, P5, PT, R91, R8.reuse, RZ ;  /* 0x000000085b2e7210 */ /* 0x080fe40007fbe0ff */
[----:B------:R-:W-:Y:S01]  /*3630*/  LOP3.LUT P4, RZ, R41, 0x1, RZ, 0xc0, !PT ;  /* 0x0000000129ff7812 */ /* 0x000fe2000788c0ff */
[----:B------:R-:W2:Y:S01]  /*3640*/  @P0 LDG.E.U8 R152, desc[UR18][R44.64] ;  /* 0x000000122c980981 */ /* 0x000ea2000c1e1100 */
[----:B------:R-:W-:Y:S01]  /*3650*/  LOP3.LUT P2, RZ, R4, 0x1, RZ, 0xc0, !PT ;  /* 0x0000000104ff7812 */ /* 0x000fe2000784c0ff */
[----:B------:R-:W-:Y:S01]  /*3660*/  IMAD.X R47, R87, 0x1, R9, P5 ;  /* 0x00000001572f7824 */ /* 0x000fe200028e0609 */
[----:B------:R-:W-:Y:S02]  /*3670*/  ISETP.GT.AND P0, PT, R90, 0x1f, PT ;  /* 0x0000001f5a00780c */ /* 0x000fe40003f04270 */
[----:B------:R-:W-:Y:S02]  /*3680*/  SHF.R.S32.HI R86, RZ, 0x1f, R89 ;  /* 0x0000001fff567819 */ /* 0x000fe40000011459 */
[----:B------:R-:W-:-:S02]  /*3690*/  IADD3 R4, P5, PT, R89, R8, RZ ;  /* 0x0000000859047210 */ /* 0x000fc40007fbe0ff */
[----:B------:R-:W-:Y:S02]  /*36a0*/  SHF.R.U32.HI R41, RZ, 0x5, R12 ;  /* 0x00000005ff297819 */ /* 0x000fe4000001160c */
[----:B------:R-:W-:Y:S01]  /*36b0*/  ISETP.LT.AND P0, PT, R88, R5, P0 ;  /* 0x000000055800720c */ /* 0x000fe20000701270 */
[----:B------:R-:W-:Y:S01]  /*36c0*/  IMAD.X R5, R86, 0x1, R9, P5 ;  /* 0x0000000156057824 */ /* 0x000fe200028e0609 */
[----:B------:R-:W-:Y:S02]  /*36d0*/  PRMT R154, RZ, 0x7610, R154 ;  /* 0x00007610ff9a7816 */ /* 0x000fe4000000009a */
[----:B------:R-:W-:Y:S02]  /*36e0*/  LOP3.LUT P5, RZ, R41, 0x1, RZ, 0xc0, !PT ;  /* 0x0000000129ff7812 */ /* 0x000fe400078ac0ff */
[----:B------:R-:W-:Y:S01]  /*36f0*/  SHF.R.U32.HI R41, RZ, 0x4, R12 ;  /* 0x00000004ff297819 */ /* 0x000fe2000001160c */
[----:B------:R1:W2:Y:S01]  /*3700*/  @P4 LDG.E.U8 R172, desc[UR18][R4.64] ;  /* 0x0000001204ac4981 */ /* 0x0002a2000c1e1100 */
[----:B------:R-:W-:-:S02]  /*3710*/  SHF.R.S32.HI R84, RZ, 0x1f, R85 ;  /* 0x0000001fff547819 */ /* 0x000fc40000011455 */
[-C--:B0-----:R-:W-:Y:S01]  /*3720*/  IADD3 R42, P4, PT, R85, R8.reuse, RZ ;  /* 0x00000008552a7210 */ /* 0x081fe20007f9e0ff */
[----:B------:R0:W2:Y:S01]  /*3730*/  @P2 LDG.E.U8 R154, desc[UR18][R46.64] ;  /* 0x000000122e9a2981 */ /* 0x0000a2000c1e1100 */
[----:B------:R-:W-:Y:S02]  /*3740*/  LOP3.LUT P2, RZ, R41, 0x1, RZ, 0xc0, !PT ;  /* 0x0000000129ff7812 */ /* 0x000fe4000784c0ff */
[----:B------:R-:W-:Y:S01]  /*3750*/  SHF.R.U32.HI R41, RZ, 0x3, R12 ;  /* 0x00000003ff297819 */ /* 0x000fe2000001160c */
[----:B------:R-:W-:Y:S01]  /*3760*/  IMAD.X R43, R84, 0x1, R9, P4 ;  /* 0x00000001542b7824 */ /* 0x000fe200020e0609 */
[----:B------:R-:W-:Y:S01]  /*3770*/  PRMT R161, RZ, 0x7610, R161 ;  /* 0x00007610ffa17816 */ /* 0x000fe200000000a1 */
[----:B------:R-:W-:Y:S01]  /*3780*/  IMAD R83, R124, 0x1b, RZ ;  /* 0x0000001b7c537824 */ /* 0x000fe200078e02ff */
[----:B------:R-:W-:Y:S01]  /*3790*/  LOP3.LUT P4, RZ, R41, 0x1, RZ, 0xc0, !PT ;  /* 0x0000000129ff7812 */ /* 0x000fe2000788c0ff */
[----:B------:R-:W-:Y:S02]  /*37a0*/  IMAD R41, R88, R125, RZ ;  /* 0x0000007d58297224 */ /* 0x000fe400078e02ff */
[----:B------:R-:W-:Y:S01]  /*37b0*/  IMAD R81, R124, 0x1c, RZ ;  /* 0x0000001c7c517824 */ /* 0x000fe200078e02ff */
[----:B------:R0:W2:Y:S01]  /*37c0*/  @P5 LDG.E.U8 R161, desc[UR18][R42.64] ;  /* 0x000000122aa15981 */ /* 0x0000a2000c1e1100 */
[----:B------:R-:W-:Y:S01]  /*37d0*/  SHF.R.S32.HI R82, RZ, 0x1f, R83 ;  /* 0x0000001fff527819 */ /* 0x000fe20000011453 */
[----:B------:R-:W-:Y:S01]  /*37e0*/  IMAD R33, R33, UR4, RZ ;  /* 0x0000000421217c24 */ /* 0x000fe2000f8e02ff */
[----:B-1----:R-:W-:-:S02]  /*37f0*/  IADD3 R4, P6, PT, R83, R8, RZ ;  /* 0x0000000853047210 */ /* 0x002fc40007fde0ff */
[----:B------:R-:W-:Y:S01]  /*3800*/  IADD3 R171, P5, PT, R41, UR22, RZ ;  /* 0x0000001629ab7c10 */ /* 0x000fe2000ffbe0ff */
[----:B------:R-:W-:Y:S01]  /*3810*/  IMAD R37, R37, UR4, RZ ;  /* 0x0000000425257c24 */ /* 0x000fe2000f8e02ff */
[----:B------:R-:W-:Y:S01]  /*3820*/  SHF.R.S32.HI R80, RZ, 0x1f, R81 ;  /* 0x0000001fff507819 */ /* 0x000fe20000011451 */
[--C-:B------:R-:W-:Y:S01]  /*3830*/  IMAD.X R5, R82, 0x1, R9.reuse, P6 ;  /* 0x0000000152057824 */ /* 0x100fe200030e0609 */
[----:B------:R-:W-:Y:S01]  /*3840*/  LEA.HI.X.SX32 R173, R41, UR23, 0x1, P5 ;  /* 0x0000001729ad7c11 */ /* 0x000fe2000a8f0eff */
[----:B------:R-:W-:Y:S01]  /*3850*/  IMAD R30, R30, UR4, RZ ;  /* 0x000000041e1e7c24 */ /* 0x000fe2000f8e02ff */
[----:B------:R-:W-:Y:S02]  /*3860*/  IADD3 R126, P5, PT, R81, R8, RZ ;  /* 0x00000008517e7210 */ /* 0x000fe40007fbe0ff */
[C---:B------:R-:W-:Y:S01]  /*3870*/  IADD3 R78, P6, PT, R33.reuse, R171, RZ ;  /* 0x000000ab214e7210 */ /* 0x040fe20007fde0ff */
[----:B------:R-:W-:Y:S02]  /*3880*/  IMAD R34, R34, UR4, RZ ;  /* 0x0000000422227c24 */ /* 0x000fe4000f8e02ff */
[----:B------:R-:W-:Y:S01]  /*3890*/  IMAD.X R127, R80, 0x1, R9, P5 ;  /* 0x00000001507f7824 */ /* 0x000fe200028e0609 */
[----:B------:R-:W-:Y:S01]  /*38a0*/  LEA.HI.X.SX32 R79, R33, R173, 0x1, P6 ;  /* 0x000000ad214f7211 */ /* 0x000fe200030f0eff */
[----:B------:R-:W-:Y:S01]  /*38b0*/  IMAD R31, R31, UR4, RZ ;  /* 0x000000041f1f7c24 */ /* 0x000fe2000f8e02ff */
[----:B------:R-:W-:-:S02]  /*38c0*/  IADD3 R76, P5, PT, R37, R171, RZ ;  /* 0x000000ab254c7210 */ /* 0x000fc40007fbe0ff */
[----:B------:R-:W-:Y:S01]  /*38d0*/  IADD3 R74, P6, PT, R30, R171, RZ ;  /* 0x000000ab1e4a7210 */ /* 0x000fe20007fde0ff */
[----:B------:R-:W-:Y:S01]  /*38e0*/  IMAD R28, R28, UR4, RZ ;  /* 0x000000041c1c7c24 */ /* 0x000fe2000f8e02ff */
[-C--:B------:R-:W-:Y:S01]  /*38f0*/  LEA.HI.X.SX32 R77, R37, R173.reuse, 0x1, P5 ;  /* 0x000000ad254d7211 */ /* 0x080fe200028f0eff */
[----:B------:R-:W-:Y:S01]  /*3900*/  IMAD R32, R32, UR4, RZ ;  /* 0x0000000420207c24 */ /* 0x000fe2000f8e02ff */
[----:B------:R-:W-:Y:S02]  /*3910*/  LEA.HI.X.SX32 R75, R30, R173, 0x1, P6 ;  /* 0x000000ad1e4b7211 */ /* 0x000fe400030f0eff */
[CC--:B------:R-:W-:Y:S02]  /*3920*/  IADD3 R72, P5, PT, R34.reuse, R171.reuse, RZ ;  /* 0x000000ab22487210 */ /* 0x0c0fe40007fbe0ff */
[----:B------:R-:W-:Y:S01]  /*3930*/  IADD3 R70, P6, PT, R31, R171, RZ ;  /* 0x000000ab1f467210 */ /* 0x000fe20007fde0ff */
[----:B------:R-:W-:Y:S01]  /*3940*/  IMAD R29, R29, UR4, RZ ;  /* 0x000000041d1d7c24 */ /* 0x000fe2000f8e02ff */
[-C--:B------:R-:W-:Y:S01]  /*3950*/  LEA.HI.X.SX32 R73, R34, R173.reuse, 0x1, P5 ;  /* 0x000000ad22497211 */ /* 0x080fe200028f0eff */
[----:B------:R-:W-:Y:S01]  /*3960*/  IMAD R40, R40, UR4, RZ ;  /* 0x0000000428287c24 */ /* 0x000fe2000f8e02ff */
[----:B------:R-:W-:-:S02]  /*3970*/  LEA.HI.X.SX32 R71, R31, R173, 0x1, P6 ;  /* 0x000000ad1f477211 */ /* 0x000fc400030f0eff */
[-C--:B------:R-:W-:Y:S02]  /*3980*/  IADD3 R68, P5, PT, R28, R171.reuse, RZ ;  /* 0x000000ab1c447210 */ /* 0x080fe40007fbe0ff */
        /* <DEDUP_REMOVED lines=17> */
[-C--:B------:R-:W-:Y:S02]  /*3aa0*/  IADD3 R56, P5, PT, R27, R171.reuse, RZ ;  /* 0x000000ab1b387210 */ /* 0x080fe40007fbe0ff */
[----:B------:R-:W-:Y:S01]  /*3ab0*/  IADD3 R54, P6, PT, R36, R171, RZ ;  /* 0x000000ab24367210 */ /* 0x000fe20007fde0ff */
[----:B------:R-:W-:Y:S01]  /*3ac0*/  IMAD R25, R25, UR4, RZ ;  /* 0x0000000419197c24 */ /* 0x000fe2000f8e02ff */
[-C--:B------:R-:W-:Y:S01]  /*3ad0*/  LEA.HI.X.SX32 R57, R27, R173.reuse, 0x1, P5 ;  /* 0x000000ad1b397211 */ /* 0x080fe200028f0eff */
[----:B------:R-:W-:Y:S01]  /*3ae0*/  IMAD R18, R18, UR4, RZ ;  /* 0x0000000412127c24 */ /* 0x000fe2000f8e02ff */
[----:B------:R-:W-:-:S02]  /*3af0*/  LEA.HI.X.SX32 R55, R36, R173, 0x1, P6 ;  /* 0x000000ad24377211 */ /* 0x000fc400030f0eff */
[-C--:B------:R-:W-:Y:S02]  /*3b00*/  IADD3 R52, P5, PT, R26, R171.reuse, RZ ;  /* 0x000000ab1a347210 */ /* 0x080fe40007fbe0ff */
[----:B------:R-:W-:Y:S02]  /*3b10*/  IADD3 R50, P6, PT, R38, R171, RZ ;  /* 0x000000ab26327210 */ /* 0x000fe40007fde0ff */
[----:B------:R-:W-:Y:S01]  /*3b20*/  PRMT R164, RZ, 0x7610, R164 ;  /* 0x00007610ffa47816 */ /* 0x000fe200000000a4 */
[----:B------:R-:W-:Y:S01]  /*3b30*/  IMAD R23, R23, UR4, RZ ;  /* 0x0000000417177c24 */ /* 0x000fe2000f8e02ff */
[-C--:B------:R-:W-:Y:S01]  /*3b40*/  LEA.HI.X.SX32 R53, R26, R173.reuse, 0x1, P5 ;  /* 0x000000ad1a357211 */ /* 0x080fe200028f0eff */
[----:B------:R-:W-:Y:S01]  /*3b50*/  IMAD R24, R24, UR4, RZ ;  /* 0x0000000418187c24 */ /* 0x000fe2000f8e02ff */
[----:B------:R-:W-:Y:S02]  /*3b60*/  LEA.HI.X.SX32 R51, R38, R173, 0x1, P6 ;  /* 0x000000ad26337211 */ /* 0x000fe400030f0eff */
[----:B------:R-:W-:Y:S01]  /*3b70*/  SHF.R.U32.HI R44, RZ, 0x2, R12 ;  /* 0x00000002ff2c7819 */ /* 0x000fe2000001160c */
[----:B------:R1:W4:Y:S01]  /*3b80*/  @P2 LDG.E.U8 R164, desc[UR18][R4.64] ;  /* 0x0000001204a42981 */ /* 0x000322000c1e1100 */
[----:B------:R-:W-:-:S02]  /*3b90*/  IADD3 R48, P5, PT, R18, R171, RZ ;  /* 0x000000ab12307210 */ /* 0x000fc40007fbe0ff */
[----:B0-----:R-:W-:Y:S01]  /*3ba0*/  IADD3 R46, P6, PT, R25, R171, RZ ;  /* 0x000000ab192e7210 */ /* 0x001fe20007fde0ff */
[----:B------:R-:W-:Y:S01]  /*3bb0*/  IMAD R22, R22, UR4, RZ ;  /* 0x0000000416167c24 */ /* 0x000fe2000f8e02ff */
[----:B------:R-:W-:Y:S01]  /*3bc0*/  LOP3.LUT P2, RZ, R44, 0x1, RZ, 0xc0, !PT ;  /* 0x000000012cff7812 */ /* 0x000fe2000784c0ff */
[----:B------:R-:W-:Y:S01]  /*3bd0*/  IMAD R21, R21, UR4, RZ ;  /* 0x0000000415157c24 */ /* 0x000fe2000f8e02ff */
[-C--:B------:R-:W-:Y:S02]  /*3be0*/  LEA.HI.X.SX32 R49, R18, R173.reuse, 0x1, P5 ;  /* 0x000000ad12317211 */ /* 0x080fe400028f0eff */
[----:B------:R-:W-:Y:S02]  /*3bf0*/  LEA.HI.X.SX32 R47, R25, R173, 0x1, P6 ;  /* 0x000000ad192f7211 */ /* 0x000fe400030f0eff */
[CC--:B------:R-:W-:Y:S02]  /*3c00*/  IADD3 R44, P5, PT, R23.reuse, R171.reuse, RZ ;  /* 0x000000ab172c7210 */ /* 0x0c0fe40007fbe0ff */
[----:B------:R-:W-:Y:S01]  /*3c10*/  IADD3 R42, P6, PT, R24, R171, RZ ;  /* 0x000000ab182a7210 */ /* 0x000fe20007fde0ff */
[----:B------:R-:W-:Y:S01]  /*3c20*/  IMAD R20, R20, UR4, RZ ;  /* 0x0000000414147c24 */ /* 0x000fe2000f8e02ff */
[-C--:B------:R-:W-:Y:S01]  /*3c30*/  LEA.HI.X.SX32 R45, R23, R173.reuse, 0x1, P5 ;  /* 0x000000ad172d7211 */ /* 0x080fe200028f0eff */
[----:B------:R-:W-:Y:S01]  /*3c40*/  IMAD R19, R19, UR4, RZ ;  /* 0x0000000413137c24 */ /* 0x000fe2000f8e02ff */
[----:B------:R-:W-:-:S02]  /*3c50*/  LEA.HI.X.SX32 R43, R24, R173, 0x1, P6 ;  /* 0x000000ad182b7211 */ /* 0x000fc400030f0eff */
[CC--:B------:R-:W-:Y:S02]  /*3c60*/  IADD3 R40, P5, PT, R22.reuse, R171.reuse, RZ ;  /* 0x000000ab16287210 */ /* 0x0c0fe40007fbe0ff */
        /* <DEDUP_REMOVED lines=18> */
[C---:B------:R-:W-:Y:S01]  /*3d90*/  IADD3 R26, P6, PT, R15.reuse, R171, RZ ;  /* 0x000000ab0f1a7210 */ /* 0x040fe20007fde0ff */
        /* <DEDUP_REMOVED lines=9> */
[----:B------:R-:W-:Y:S01]  /*3e30*/  IMAD R15, R124, 0x1d, RZ ;  /* 0x0000001d7c0f7824 */ /* 0x000fe200078e02ff */
[----:B------:R-:W-:Y:S02]  /*3e40*/  LEA.HI.X.SX32 R23, R11, R173, 0x1, P6 ;  /* 0x000000ad0b177211 */ /* 0x000fe400030f0eff */
[-C--:B------:R-:W-:Y:S01]  /*3e50*/  IADD3 R20, P5, PT, R10, R171.reuse, RZ ;  /* 0x000000ab0a147210 */ /* 0x080fe20007fbe0ff */
[----:B------:R0:W4:Y:S01]  /*3e60*/  @P4 LDG.E.U8 R201, desc[UR18][R126.64] ;  /* 0x000000127ec94981 */ /* 0x000122000c1e1100 */
[----:B------:R-:W-:-:S02]  /*3e70*/  IADD3 R18, P6, PT, R6, R171, RZ ;  /* 0x000000ab06127210 */ /* 0x000fc40007fde0ff */
[-C--:B------:R-:W-:Y:S02]  /*3e80*/  LEA.HI.X.SX32 R21, R10, R173.reuse, 0x1, P5 ;  /* 0x000000ad0a157211 */ /* 0x080fe400028f0eff */
[----:B------:R-:W-:Y:S01]  /*3e90*/  LEA.HI.X.SX32 R19, R6, R173, 0x1, P6 ;  /* 0x000000ad06137211 */ /* 0x000fe200030f0eff */
[----:B------:R-:W-:Y:S01]  /*3ea0*/  IMAD R14, R124, 0x1e, RZ ;  /* 0x0000001e7c0e7824 */ /* 0x000fe200078e02ff */
[----:B------:R-:W-:Y:S02]  /*3eb0*/  IADD3 R16, P5, PT, R7, R171, RZ ;  /* 0x000000ab07107210 */ /* 0x000fe40007fbe0ff */
[----:B------:R-:W-:Y:S02]  /*3ec0*/  SHF.R.S32.HI R13, RZ, 0x1f, R15 ;  /* 0x0000001fff0d7819 */ /* 0x000fe4000001140f */
[----:B------:R-:W-:Y:S02]  /*3ed0*/  IADD3 R6, P4, PT, R15, R8, RZ ;  /* 0x000000080f067210 */ /* 0x000fe40007f9e0ff */
[----:B------:R-:W-:-:S02]  /*3ee0*/  SHF.R.U32.HI R12, RZ, 0x1, R12 ;  /* 0x00000001ff0c7819 */ /* 0x000fc4000001160c */
[----:B------:R-:W-:Y:S01]  /*3ef0*/  LEA.HI.X.SX32 R17, R7, R173, 0x1, P5 ;  /* 0x000000ad07117211 */ /* 0x000fe200028f0eff */
[----:B------:R-:W-:Y:S01]  /*3f00*/  IMAD.X R7, R13, 0x1, R9, P4 ;  /* 0x000000010d077824 */ /* 0x000fe200020e0609 */
[----:B------:R-:W-:Y:S01]  /*3f10*/  LOP3.LUT P6, RZ, R12, 0x1, RZ, 0xc0, !PT ;  /* 0x000000010cff7812 */ /* 0x000fe200078cc0ff */
[----:B------:R-:W-:Y:S01]  /*3f20*/  IMAD R12, R124, 0x1f, RZ ;  /* 0x0000001f7c0c7824 */ /* 0x000fe200078e02ff */
[----:B------:R-:W-:Y:S02]  /*3f30*/  SHF.R.S32.HI R11, RZ, 0x1f, R14 ;  /* 0x0000001fff0b7819 */ /* 0x000fe4000001140e */
[----:B-1----:R-:W-:Y:S02]  /*3f40*/  IADD3 R4, P4, PT, R14, R8, RZ ;  /* 0x000000080e047210 */ /* 0x002fe40007f9e0ff */
[----:B------:R-:W-:-:S03]  /*3f50*/  SHF.R.S32.HI R10, RZ, 0x1f, R12 ;  /* 0x0000001fff0a7819 */ /* 0x000fc6000001140c */
[----:B------:R-:W-:Y:S01]  /*3f60*/  IMAD.X R5, R11, 0x1, R9, P4 ;  /* 0x000000010b057824 */ /* 0x000fe200020e0609 */
[----:B------:R-:W-:Y:S02]  /*3f70*/  IADD3 R8, P4, PT, R12, R8, RZ ;  /* 0x000000080c087210 */ /* 0x000fe40007f9e0ff */
[----:B0-----:R-:W-:Y:S02]  /*3f80*/  PRMT R126, RZ, 0x7610, R126 ;  /* 0x00007610ff7e7816 */ /* 0x001fe4000000007e */
[----:B------:R-:W-:Y:S01]  /*3f90*/  PRMT R127, RZ, 0x7610, R127 ;  /* 0x00007610ff7f7816 */ /* 0x000fe2000000007f */
[----:B------:R-:W-:Y:S01]  /*3fa0*/  IMAD.X R9, R10, 0x1, R9, P4 ;  /* 0x000000010a097824 */ /* 0x000fe200020e0609 */
[----:B------:R-:W-:Y:S02]  /*3fb0*/  PRMT R174, RZ, 0x7610, R174 ;  /* 0x00007610ffae7816 */ /* 0x000fe400000000ae */
[----:B------:R-:W-:Y:S01]  /*3fc0*/  PRMT R171, RZ, 0x7610, R171 ;  /* 0x00007610ffab7816 */ /* 0x000fe200000000ab */
[----:B------:R-:W4:Y:S01]  /*3fd0*/  @P2 LDG.E.U8 R126, desc[UR18][R6.64] ;  /* 0x00000012067e2981 */ /* 0x000f22000c1e1100 */
[----:B------:R-:W-:-:S02]  /*3fe0*/  PRMT R173, RZ, 0x7610, R173 ;  /* 0x00007610ffad7816 */ /* 0x000fc400000000ad */
[----:B------:R-:W-:Y:S01]  /*3ff0*/  PRMT R175, RZ, 0x7610, R175 ;  /* 0x00007610ffaf7816 */ /* 0x000fe200000000af */
[----:B------:R-:W4:Y:S01]  /*4000*/  @P6 LDG.E.U8 R127, desc[UR18][R4.64] ;  /* 0x00000012047f6981 */ /* 0x000f22000c1e1100 */
[----:B------:R-:W-:Y:S02]  /*4010*/  PRMT R177, RZ, 0x7610, R177 ;  /* 0x00007610ffb17816 */ /* 0x000fe400000000b1 */
[----:B------:R-:W-:Y:S01]  /*4020*/  PRMT R179, RZ, 0x7610, R179 ;  /* 0x00007610ffb37816 */ /* 0x000fe200000000b3 */
[----:B------:R0:W4:Y:S01]  /*4030*/  @!P1 LDG.E.U8 R174, desc[UR18][R8.64] ;  /* 0x0000001208ae9981 */ /* 0x000122000c1e1100 */
        /* <DEDUP_REMOVED lines=8> */
[----:B------:R-:W4:Y:S01]  /*40c0*/  @P0 LDG.E.U8 R175, desc[UR18][R70.64] ;  /* 0x0000001246af0981 */ /* 0x000f22000c1e1100 */
        /* <DEDUP_REMOVED lines=30> */
[----:B------:R-:W-:-:S03]  /*42b0*/  PRMT R206, RZ, 0x7610, R206 ;  /* 0x00007610ffce7816 */ /* 0x000fc600000000ce */
[----:B------:R-:W4:Y:S04]  /*42c0*/  @P0 LDG.E.U8 R197, desc[UR18][R26.64] ;  /* 0x000000121ac50981 */ /* 0x000f28000c1e1100 */
        /* <DEDUP_REMOVED lines=17> */
[----:B------:R-:W4:Y:S01]  /*43e0*/  @P0 LDG.E.U8 R206, desc[UR18][R16.64] ;  /* 0x0000001210ce0981 */ /* 0x000f22000c1e1100 */
[----:B------:R-:W-:-:S04]  /*43f0*/  @!UP1 UIADD3 UR4, UPT, UPT, -UR7, 0x100000, URZ ;  /* 0x0010000007049890 */ /* 0x000fc8000fffe1ff */
[----:B------:R-:W-:Y:S02]  /*4400*/  @!UP1 USHF.L.U32 UR5, UR4, 0xb, URZ ;  /* 0x0000000b04059899 */ /* 0x000fe400080006ff */
[----:B------:R-:W-:Y:S01]  /*4410*/  @!UP1 USHF.L.U32 UR4, UR4, 0x1, URZ ;  /* 0x0000000104049899 */ /* 0x000fe200080006ff */
[----:B------:R-:W-:Y:S01]  /*4420*/  VOTEU.ALL UP1, P3 ;  /* 0x0000000000ff7886 */ /* 0x000fe20001820000 */
[C---:B0-----:R-:W-:Y:S02]  /*4430*/  LOP3.LUT R9, R146.reuse, 0x10, RZ, 0x3c, !PT ;  /* 0x0000001092097812 */ /* 0x041fe400078e3cff */
[C---:B------:R-:W-:Y:S02]  /*4440*/  LOP3.LUT R8, R146.reuse, 0x20, RZ, 0x3c, !PT ;  /* 0x0000002092087812 */ /* 0x040fe400078e3cff */
[C---:B------:R-:W-:Y:S02]  /*4450*/  LOP3.LUT R7, R146.reuse, 0x30, RZ, 0x3c, !PT ;  /* 0x0000003092077812 */ /* 0x040fe400078e3cff */
[----:B------:R-:W-:-:S02]  /*4460*/  LOP3.LUT R6, R146, 0x40, RZ, 0x3c, !PT ;  /* 0x0000004092067812 */ /* 0x000fc400078e3cff */
[C---:B------:R-:W-:Y:S02]  /*4470*/  LOP3.LUT R5, R146.reuse, 0x50, RZ, 0x3c, !PT ;  /* 0x0000005092057812 */ /* 0x040fe400078e3cff */
[----:B------:R0:W1:Y:S01]  /*4480*/  @!UP1 SYNCS.EXCH.64 URZ, [UR16+0x4008], UR4 ;  /* 0x0040080410ff95b2 */ /* 0x0000620008000100 */
[----:B--2---:R-:W-:Y:S01]  /*4490*/  STS.U8 [R146+UR16], R163 ;  /* 0x000000a392007988 */ /* 0x004fe20008000010 */
[----:B------:R-:W-:-:S03]  /*44a0*/  LOP3.LUT R4, R146, 0x60, RZ, 0x3c, !PT ;  /* 0x0000006092047812 */ /* 0x000fc600078e3cff */
[----:B------:R-:W-:Y:S04]  /*44b0*/  STS.U8 [R146+UR16+0x400], R165 ;  /* 0x000400a592007988 */ /* 0x000fe80008000010 */
[----:B------:R-:W-:Y:S04]  /*44c0*/  STS.U8 [R146+UR16+0x800], R167 ;  /* 0x000800a792007988 */ /* 0x000fe80008000010 */
[----:B------:R-:W-:Y:S04]  /*44d0*/  STS.U8 [R146+UR16+0xc00], R169 ;  /* 0x000c00a992007988 */ /* 0x000fe80008000010 */
[----:B---3--:R-:W-:Y:S04]  /*44e0*/  STS.U8 [R9+UR16+0x80], R170 ;  /* 0x000080aa09007988 */ /* 0x008fe80008000010 */
[----:B------:R-:W-:Y:S04]  /*44f0*/  STS.U8 [R9+UR16+0x480], R166 ;  /* 0x000480a609007988 */ /* 0x000fe80008000010 */
[----:B------:R-:W-:Y:S04]  /*4500*/  STS.U8 [R9+UR16+0x880], R168 ;  /* 0x000880a809007988 */ /* 0x000fe80008000010 */
[----:B------:R-:W-:Y:S04]  /*4510*/  STS.U8 [R9+UR16+0xc80], R172 ;  /* 0x000c80ac09007988 */ /* 0x000fe80008000010 */
[----:B-----5:R2:W-:Y:S04]  /*4520*/  STS.U8 [R8+UR16+0x100], R3 ;  /* 0x0001000308007988 */ /* 0x0205e80008000010 */
[----:B------:R0:W-:Y:S04]  /*4530*/  STS.U8 [R8+UR16+0x500], R157 ;  /* 0x0005009d08007988 */ /* 0x0001e80008000010 */
[----:B------:R0:W-:Y:S01]  /*4540*/  STS.U8 [R8+UR16+0x900], R159 ;  /* 0x0009009f08007988 */ /* 0x0001e20008000010 */
[----:B--2---:R-:W-:-:S03]  /*4550*/  LOP3.LUT R3, R146, 0x70, RZ, 0x3c, !PT ;  /* 0x0000007092037812 */ /* 0x004fc600078e3cff */
[----:B------:R0:W-:Y:S04]  /*4560*/  STS.U8 [R8+UR16+0xd00], R161 ;  /* 0x000d00a108007988 */ /* 0x0001e80008000010 */
[----:B----4-:R0:W-:Y:S04]  /*4570*/  STS.U8 [R7+UR16+0x180], R162 ;  /* 0x000180a207007988 */ /* 0x0101e80008000010 */
[----:B------:R0:W-:Y:S04]  /*4580*/  STS.U8 [R7+UR16+0x580], R158 ;  /* 0x0005809e07007988 */ /* 0x0001e80008000010 */
[----:B------:R0:W-:Y:S04]  /*4590*/  STS.U8 [R7+UR16+0x980], R160 ;  /* 0x000980a007007988 */ /* 0x0001e80008000010 */
[----:B------:R0:W-:Y:S04]  /*45a0*/  STS.U8 [R7+UR16+0xd80], R164 ;  /* 0x000d80a407007988 */ /* 0x0001e80008000010 */
[----:B------:R0:W-:Y:S04]  /*45b0*/  STS.U8 [R6+UR16+0x200], R151 ;  /* 0x0002009706007988 */ /* 0x0001e80008000010 */
[----:B------:R0:W-:Y:S04]  /*45c0*/  STS.U8 [R6+UR16+0x600], R153 ;  /* 0x0006009906007988 */ /* 0x0001e80008000010 */
[----:B------:R0:W-:Y:S01]  /*45d0*/  STS.U8 [R6+UR16+0xa00], R155 ;  /* 0x000a009b06007988 */ /* 0x0001e20008000010 */
[----:B------:R-:W-:-:S04]  /*45e0*/  ISETP.NE.U32.AND P0, PT, RZ, UR8, PT ;  /* 0x00000008ff007c0c */ /* 0x000fc8000bf05070 */
[C---:B------:R-:W-:Y:S02]  /*45f0*/  ISETP.LT.OR P1, PT, R90.reuse, 0x20, P0 ;  /* 0x000000205a00780c */ /* 0x040fe40000721670 */
[----:B------:R-:W-:Y:S01]  /*4600*/  ISETP.GE.AND P2, PT, R90, 0x40, PT ;  /* 0x000000405a00780c */ /* 0x000fe20003f46270 */
[----:B------:R0:W-:Y:S04]  /*4610*/  STS.U8 [R6+UR16+0xe00], R201 ;  /* 0x000e00c906007988 */ /* 0x0001e80008000010 */
        /* <DEDUP_REMOVED lines=43> */
[----:B------:R0:W-:Y:S01]  /*48d0*/  STS.U8 [R9+UR16+0x1f80], R206 ;  /* 0x001f80ce09007988 */ /* 0x0001e20008000010 */
[----:B-1----:R1:W-:Y:S06]  /*48e0*/  MEMBAR.ALL.CTA ;  /* 0x0000000000007992 */ /* 0x0023ec0000008000 */
[----:B-1----:R-:W1:Y:S02]  /*48f0*/  FENCE.VIEW.ASYNC.S ;  /* 0x00000000000073c6 */ /* 0x002e640000000000 */
[----:B-1----:R-:W-:Y:S06]  /*4900*/  BAR.SYNC.DEFER_BLOCKING 0x0 ;  /* 0x0000000000007b1d */ /* 0x002fec0000010000 */
[----:B------:R-:W-:Y:S05]  /*4910*/  @P1 BRA `(.L_x_6) ;  /* 0x00000000003c1947 */ /* 0x000fea0003800000 */
[----:B0-----:R-:W-:Y:S02]  /*4920*/  UIADD3 UR4, UPT, UPT, UR16, 0x1000, URZ ;  /* 0x0000100010047890 */ /* 0x001fe4000fffe0ff */
[----:B------:R-:W-:Y:S02]  /*4930*/  USHF.R.U32.HI UR6, URZ, 0x4, UR16 ;  /* 0x00000004ff067899 */ /* 0x000fe40008011610 */
[----:B------:R-:W-:Y:S02]  /*4940*/  USHF.R.U32.HI UR4, URZ, 0x4, UR4 ;  /* 0x00000004ff047899 */ /* 0x000fe40008011604 */
[----:B------:R-:W-:Y:S02]  /*4950*/  USGXT.U32 UR6, UR6, 0xe ;  /* 0x0000000e0606789a */ /* 0x000fe40008000000 */
[----:B------:R-:W-:Y:S01]  /*4960*/  USGXT.U32 UR8, UR4, 0xe ;  /* 0x0000000e0408789a */ /* 0x000fe20008000000 */
[----:B------:R-:W-:Y:S02]  /*4970*/  UMOV UR5, URZ ;  /* 0x000000ff00057c82 */ /* 0x000fe40008000000 */
[----:B------:R-:W-:Y:S01]  /*4980*/  UMOV UR4, UR10 ;  /* 0x0000000a00047c82 */ /* 0x000fe20008000000 */
[----:B------:R-:W-:Y:S01]  /*4990*/  UMOV UR14, 0x0 ;  /* 0x00000000000e7882 */ /* 0x000fe20000000000 */
[----:B------:R-:W-:Y:S01]  /*49a0*/  UMOV UR15, 0x8208490 ;  /* 0x08208490000f7882 */ /* 0x000fe20000000000 */
[----:B------:R-:W-:Y:S01]  /*49b0*/  UMOV UR7, 0x40004040 ;  /* 0x4000404000077882 */ /* 0x000fe20000000000 */
[----:B------:R-:W-:Y:S01]  /*49c0*/  UMOV UR9, 0xc0004010 ;  /* 0xc000401000097882 */ /* 0x000fe20000000000 */
[----:B------:R-:W-:Y:S01]  /*49d0*/  UMOV UR4, UR4 ;  /* 0x0000000400047c82 */ /* 0x000fe20008000000 */
[----:B------:R1:W-:Y:S01]  /*49e0*/  UTCQMMA gdesc[UR6], gdesc[UR8], tmem[UR17], tmem[UR14], idesc[UR15], !UPT ;  /* 0x00ff0e08060075ea */ /* 0x0003e2000f800311 */
[----:B------:R1:W-:Y:S01]  /*49f0*/  UTCBAR [UR4], URZ ;  /* 0x000000ff040073e9 */ /* 0x0003e200080000ff */
[----:B------:R-:W-:-:S02]  /*4a00*/  NOP ;  /* 0x0000000000007918 */ /* 0x000fc40000000000 */
.L_x_6:
[----:B01----:R-:W-:Y:S01]  /*4a10*/  UMOV UR4, URZ ;  /* 0x000000ff00047c82 */ /* 0x003fe20008000000 */
[----:B------:R-:W-:Y:S05]  /*4a20*/  @!P2 BRA `(.L_x_7) ;  /* 0x000000180064a947 */ /* 0x000fea0003800000 */
[----:B------:R-:W-:Y:S01]  /*4a30*/  SHF.R.S32.HI R127, RZ, 0x1f, R90 ;  /* 0x0000001fff7f7819 */ /* 0x000fe2000001145a */
[----:B------:R-:W-:Y:S01]  /*4a40*/  IMAD.SHL.U32 R149, R124, 0x20, RZ ;  /* 0x000000207c957824 */ /* 0x000fe200078e00ff */
[----:B------:R-:W-:Y:S01]  /*4a50*/  UIADD3 UR5, UPT, UPT, UR16, 0x3000, URZ ;  /* 0x0000300010057890 */ /* 0x000fe2000fffe0ff */
[----:B------:R-:W-:Y:S01]  /*4a60*/  IMAD.SHL.U32 R173, R125, 0x20, RZ ;  /* 0x000000207dad7824 */ /* 0x000fe200078e00ff */
[----:B------:R-:W-:Y:S01]  /*4a70*/  LEA.HI R127, R127, R90, RZ, 0x5 ;  /* 0x0000005a7f7f7211 */ /* 0x000fe200078f28ff */
[----:B------:R-:W-:Y:S01]  /*4a80*/  UIADD3 UR4, UPT, UPT, UR16, 0x2000, URZ ;  /* 0x0000200010047890 */ /* 0x000fe2000fffe0ff */
[----:B------:R-:W-:Y:S01]  /*4a90*/  IADD3 R150, P1, P2, R150, UR20, R149 ;  /* 0x0000001496967c10 */ /* 0x000fe2000fa3e095 */
[----:B------:R-:W-:Y:S01]  /*4aa0*/  USHF.R.U32.HI UR5, URZ, 0x4, UR5 ;  /* 0x00000004ff057899 */ /* 0x000fe20008011605 */
[----:B------:R-:W-:Y:S01]  /*4ab0*/  SHF.R.S32.HI R127, RZ, 0x5, R127 ;  /* 0x00000005ff7f7819 */ /* 0x000fe2000001147f */
[----:B------:R-:W-:Y:S01]  /*4ac0*/  USHF.R.U32.HI UR4, URZ, 0x4, UR4 ;  /* 0x00000004ff047899 */ /* 0x000fe20008011604 */
[----:B------:R-:W-:Y:S01]  /*4ad0*/  SHF.R.S32.HI R148, RZ, 0x1f, R149 ;  /* 0x0000001fff947819 */ /* 0x000fe20000011495 */
[----:B------:R-:W-:Y:S01]  /*4ae0*/  IMAD.MOV.U32 R124, RZ, RZ, RZ ;  /* 0x000000ffff7c7224 */ /* 0x000fe200078e00ff */
[----:B------:R-:W-:Y:S01]  /*4af0*/  VIMNMX R127, PT, PT, R127, 0x2, !PT ;  /* 0x000000027f7f7848 */ /* 0x000fe20007fe0100 */
[----:B------:R-:W-:Y:S01]  /*4b00*/  USGXT.U32 UR14, UR5, 0xe ;  /* 0x0000000e050e789a */ /* 0x000fe20008000000 */
[----:B------:R-:W-:Y:S01]  /*4b10*/  IADD3.X R147, PT, PT, R147, UR21, R148, P1, P2 ;  /* 0x0000001593937c10 */ /* 0x000fe20008fe4494 */
[----:B------:R-:W0:Y:S01]  /*4b20*/  LDCU UR20, c[0x0][0x3a8] ;  /* 0x00007500ff1477ac */ /* 0x000e220008000800 */
[----:B------:R-:W-:Y:S01]  /*4b30*/  SHF.R.S32.HI R176, RZ, 0x1f, R173 ;  /* 0x0000001fffb07819 */ /* 0x000fe200000114ad */
[----:B------:R-:W-:Y:S01]  /*4b40*/  VIADD R175, R127, 0xffffffff ;  /* 0xffffffff7faf7836 */ /* 0x000fe20000000000 */
[----:B------:R-:W-:Y:S01]  /*4b50*/  USGXT.U32 UR8, UR4, 0xe ;  /* 0x0000000e0408789a */ /* 0x000fe20008000000 */
[----:B------:R-:W-:Y:S01]  /*4b60*/  UMOV UR13, UR10 ;  /* 0x0000000a000d7c82 */ /* 0x000fe20008000000 */
[----:B------:R-:W-:Y:S01]  /*4b70*/  UMOV UR15, 0x1 ;  /* 0x00000001000f7882 */ /* 0x000fe20000000000 */
[----:B------:R-:W-:-:S09]  /*4b80*/  UMOV UR5, URZ ;  /* 0x000000ff00057c82 */ /* 0x000fd20008000000 */
.L_x_10:
[----:B------:R-:W-:Y:S01]  /*4b90*/  IMAD.U32 R124, R124, -0x80000000, RZ ;  /* 0x800000007c7c7824 */ /* 0x000fe200078e00ff */
[----:B0-----:R-:W-:Y:S02]  /*4ba0*/  IADD3 R128, P5, PT, R150, UR20, RZ ;  /* 0x0000001496807c10 */ /* 0x001fe4000ffbe0ff */
[C---:B------:R-:W-:Y:S01]  /*4bb0*/  ISETP.GT.AND P2, PT, R141.reuse, 0x1, PT ;  /* 0x000000018d00780c */ /* 0x040fe20003f44270 */
[----:B------:R-:W0:Y:S01]  /*4bc0*/  SYNCS.PHASECHK.TRANS64.TRYWAIT P4, [UR13], R124 ;  /* 0x0000007cff0075a7 */ /* 0x000e22000808110d */
[----:B------:R-:W-:Y:S01]  /*4bd0*/  ISETP.GT.AND P1, PT, R141, 0x2, PT ;  /* 0x000000028d00780c */ /* 0x000fe20003f24270 */
[----:B------:R-:W-:Y:S01]  /*4be0*/  IMAD.X R129, R144, 0x1, R147, P5 ;  /* 0x0000000190817824 */ /* 0x000fe200028e0693 */
[----:B------:R-:W-:Y:S01]  /*4bf0*/  PRMT R174, RZ, 0x7610, R174 ;  /* 0x00007610ffae7816 */ /* 0x000fe200000000ae */
[----:B0-----:R-:W-:Y:S10]  /*4c00*/  @!P4 BRA `(.L_x_8) ;  /* 0x0000005c00f8c947 */ /* 0x001ff40003800000 */
.L_x_16:
[-C--:B------:R-:W-:Y:S01]  /*4c10*/  IADD3 R124, P4, PT, R145, R150.reuse, RZ ;  /* 0x00000096917c7210 */ /* 0x080fe20007f9e0ff */
[----:B------:R0:W2:Y:S01]  /*4c20*/  @P2 LDG.E.U8 R174, desc[UR18][R128.64] ;  /* 0x0000001280ae2981 */ /* 0x0000a2000c1e1100 */
[----:B------:R-:W-:Y:S02]  /*4c30*/  PRMT R159, RZ, 0x7610, R159 ;  /* 0x00007610ff9f7816 */ /* 0x000fe4000000009f */
[----:B------:R-:W-:Y:S01]  /*4c40*/  ISETP.GT.AND P5, PT, R141, 0x3, PT ;  /* 0x000000038d00780c */ /* 0x000fe20003fa4270 */
[--C-:B------:R-:W-:Y:S01]  /*4c50*/  IMAD.X R125, R143, 0x1, R147.reuse, P4 ;  /* 0x000000018f7d7824 */ /* 0x100fe200020e0693 */
[-C--:B------:R-:W-:Y:S02]  /*4c60*/  IADD3 R126, P2, PT, R142, R150.reuse, RZ ;  /* 0x000000968e7e7210 */ /* 0x080fe40007f5e0ff */
[----:B------:R-:W-:Y:S02]  /*4c70*/  ISETP.GT.AND P4, PT, R141, 0x4, PT ;  /* 0x000000048d00780c */ /* 0x000fe40003f84270 */
[----:B------:R-:W3:Y:S01]  /*4c80*/  @P1 LDG.E.U8 R159, desc[UR18][R124.64] ;  /* 0x000000127c9f1981 */ /* 0x000ee2000c1e1100 */
[----:B------:R-:W-:Y:S01]  /*4c90*/  IADD3 R130, P1, PT, R139, R150, RZ ;  /* 0x000000968b827210 */ /* 0x000fe20007f3e0ff */
[----:B------:R-:W-:Y:S01]  /*4ca0*/  IMAD.X R127, R140, 0x1, R147, P2 ;  /* 0x000000018c7f7824 */ /* 0x000fe200010e0693 */
[----:B------:R-:W-:-:S02]  /*4cb0*/  PRMT R162, RZ, 0x7610, R162 ;  /* 0x00007610ffa27816 */ /* 0x000fc400000000a2 */
[----:B------:R-:W-:Y:S01]  /*4cc0*/  PRMT R171, RZ, 0x7610, R171 ;  /* 0x00007610ffab7816 */ /* 0x000fe200000000ab */
[----:B------:R-:W-:-:S03]  /*4cd0*/  IMAD.X R131, R137, 0x1, R147, P1 ;  /* 0x0000000189837824 */ /* 0x000fc600008e0693 */
[----:B------:R1:W4:Y:S01]  /*4ce0*/  @P5 LDG.E.U8 R162, desc[UR18][R126.64] ;  /* 0x000000127ea25981 */ /* 0x000322000c1e1100 */
[-C--:B0-----:R-:W-:Y:S02]  /*4cf0*/  IADD3 R128, P5, PT, R138, R150.reuse, RZ ;  /* 0x000000968a807210 */ /* 0x081fe40007fbe0ff */
[C---:B------:R-:W-:Y:S01]  /*4d00*/  ISETP.GT.AND P2, PT, R141.reuse, 0x5, PT ;  /* 0x000000058d00780c */ /* 0x040fe20003f44270 */
[----:B------:R0:W5:Y:S01]  /*4d10*/  @P4 LDG.E.U8 R171, desc[UR18][R130.64] ;  /* 0x0000001282ab4981 */ /* 0x000162000c1e1100 */
[C---:B------:R-:W-:Y:S01]  /*4d20*/  ISETP.GT.AND P4, PT, R141.reuse, 0x7, PT ;  /* 0x000000078d00780c */ /* 0x040fe20003f84270 */
[----:B------:R-:W-:Y:S01]  /*4d30*/  IMAD.X R129, R136, 0x1, R147, P5 ;  /* 0x0000000188817824 */ /* 0x000fe200028e0693 */
[----:B------:R-:W-:Y:S02]  /*4d40*/  ISETP.GT.AND P1, PT, R141, 0x6, PT ;  /* 0x000000068d00780c */ /* 0x000fe40003f24270 */
[-C--:B-1----:R-:W-:Y:S02]  /*4d50*/  IADD3 R126, P5, PT, R134, R150.reuse, RZ ;  /* 0x00000096867e7210 */ /* 0x082fe40007fbe0ff */
[----:B------:R-:W-:-:S02]  /*4d60*/  IADD3 R124, P6, PT, R135, R150, RZ ;  /* 0x00000096877c7210 */ /* 0x000fc40007fde0ff */
[----:B------:R-:W-:Y:S01]  /*4d70*/  PRMT R170, RZ, 0x7610, R170 ;  /* 0x00007610ffaa7816 */ /* 0x000fe200000000aa */
[--C-:B------:R-:W-:Y:S01]  /*4d80*/  IMAD.X R127, R132, 0x1, R147.reuse, P5 ;  /* 0x00000001847f7824 */ /* 0x100fe200028e0693 */
[----:B------:R-:W-:Y:S01]  /*4d90*/  PRMT R160, RZ, 0x7610, R160 ;  /* 0x00007610ffa07816 */ /* 0x000fe200000000a0 */
[----:B------:R-:W-:Y:S01]  /*4da0*/  IMAD.X R125, R133, 0x1, R147, P6 ;  /* 0x00000001857d7824 */ /* 0x000fe200030e0693 */
[----:B------:R-:W-:Y:S02]  /*4db0*/  PRMT R163, RZ, 0x7610, R163 ;  /* 0x00007610ffa37816 */ /* 0x000fe400000000a3 */
[----:B0-----:R-:W-:Y:S01]  /*4dc0*/  IADD3 R130, P6, PT, R123, R150, RZ ;  /* 0x000000967b827210 */ /* 0x001fe20007fde0ff */
[----:B------:R0:W2:Y:S01]  /*4dd0*/  @P2 LDG.E.U8 R170, desc[UR18][R128.64] ;  /* 0x0000001280aa2981 */ /* 0x0000a2000c1e1100 */
[----:B------:R-:W-:-:S03]  /*4de0*/  ISETP.GT.AND P2, PT, R141, 0x8, PT ;  /* 0x000000088d00780c */ /* 0x000fc60003f44270 */
[----:B------:R-:W2:Y:S01]  /*4df0*/  @P4 LDG.E.U8 R160, desc[UR18][R126.64] ;  /* 0x000000127ea04981 */ /* 0x000ea2000c1e1100 */
[----:B------:R-:W-:Y:S01]  /*4e00*/  ISETP.GT.AND P4, PT, R141, 0xa, PT ;  /* 0x0000000a8d00780c */ /* 0x000fe20003f84270 */
[----:B------:R-:W-:Y:S02]  /*4e10*/  IMAD.X R131, R121, 0x1, R147, P6 ;  /* 0x0000000179837824 */ /* 0x000fe400030e0693 */
[----:B------:R1:W2:Y:S01]  /*4e20*/  @P1 LDG.E.U8 R163, desc[UR18][R124.64] ;  /* 0x000000127ca31981 */ /* 0x0002a2000c1e1100 */
[----:B------:R-:W-:Y:S02]  /*4e30*/  ISETP.GT.AND P1, PT, R141, 0x9, PT ;  /* 0x000000098d00780c */ /* 0x000fe40003f24270 */
[-C--:B0-----:R-:W-:Y:S02]  /*4e40*/  IADD3 R128, P5, PT, R119, R150.reuse, RZ ;  /* 0x0000009677807210 */ /* 0x081fe40007fbe0ff */
[----:B------:R-:W-:Y:S02]  /*4e50*/  PRMT R169, RZ, 0x7610, R169 ;  /* 0x00007610ffa97816 */ /* 0x000fe400000000a9 */
[----:B-1----:R-:W-:-:S02]  /*4e60*/  IADD3 R124, P6, PT, R115, R150, RZ ;  /* 0x00000096737c7210 */ /* 0x002fc40007fde0ff */
[----:B------:R-:W-:Y:S01]  /*4e70*/  PRMT R161, RZ, 0x7610, R161 ;  /* 0x00007610ffa17816 */ /* 0x000fe200000000a1 */
[--C-:B------:R-:W-:Y:S01]  /*4e80*/  IMAD.X R129, R117, 0x1, R147.reuse, P5 ;  /* 0x0000000175817824 */ /* 0x100fe200028e0693 */
[----:B------:R-:W-:Y:S01]  /*4e90*/  PRMT R166, RZ, 0x7610, R166 ;  /* 0x00007610ffa67816 */ /* 0x000fe200000000a6 */
[----:B------:R-:W-:Y:S01]  /*4ea0*/  IMAD.X R125, R113, 0x1, R147, P6 ;  /* 0x00000001717d7824 */ /* 0x000fe200030e0693 */
[----:B------:R-:W-:Y:S01]  /*4eb0*/  IADD3 R126, P5, PT, R114, R150, RZ ;  /* 0x00000096727e7210 */ /* 0x000fe20007fbe0ff */
[----:B------:R0:W2:Y:S01]  /*4ec0*/  @P2 LDG.E.U8 R169, desc[UR18][R130.64] ;  /* 0x0000001282a92981 */ /* 0x0000a2000c1e1100 */
[----:B------:R-:W-:-:S03]  /*4ed0*/  ISETP.GT.AND P2, PT, R141, 0xb, PT ;  /* 0x0000000b8d00780c */ /* 0x000fc60003f44270 */
[----:B------:R-:W2:Y:S01]  /*4ee0*/  @P4 LDG.E.U8 R161, desc[UR18][R124.64] ;  /* 0x000000127ca14981 */ /* 0x000ea2000c1e1100 */
[C---:B------:R-:W-:Y:S01]  /*4ef0*/  ISETP.GT.AND P4, PT, R141.reuse, 0xd, PT ;  /* 0x0000000d8d00780c */ /* 0x040fe20003f84270 */
[----:B------:R-:W-:Y:S02]  /*4f00*/  IMAD.X R127, R112, 0x1, R147, P5 ;  /* 0x00000001707f7824 */ /* 0x000fe400028e0693 */
[----:B------:R1:W2:Y:S01]  /*4f10*/  @P1 LDG.E.U8 R166, desc[UR18][R128.64] ;  /* 0x0000001280a61981 */ /* 0x0002a2000c1e1100 */
[----:B------:R-:W-:Y:S02]  /*4f20*/  ISETP.GT.AND P1, PT, R141, 0xc, PT ;  /* 0x0000000c8d00780c */ /* 0x000fe40003f24270 */
[-C--:B0-----:R-:W-:Y:S02]  /*4f30*/  IADD3 R130, P6, PT, R111, R150.reuse, RZ ;  /* 0x000000966f827210 */ /* 0x081fe40007fde0ff */
[----:B------:R-:W-:Y:S02]  /*4f40*/  PRMT R158, RZ, 0x7610, R158 ;  /* 0x00007610ff9e7816 */ /* 0x000fe4000000009e */
[----:B-1----:R-:W-:-:S02]  /*4f50*/  IADD3 R128, P5, PT, R110, R150, RZ ;  /* 0x000000966e807210 */ /* 0x002fc40007fbe0ff */
[----:B------:R-:W-:Y:S01]  /*4f60*/  PRMT R172, RZ, 0x7610, R172 ;  /* 0x00007610ffac7816 */ /* 0x000fe200000000ac */
[----:B------:R-:W-:Y:S01]  /*4f70*/  IMAD.X R131, R109, 0x1, R147, P6 ;  /* 0x000000016d837824 */ /* 0x000fe200030e0693 */
[----:B------:R-:W-:Y:S01]  /*4f80*/  PRMT R167, RZ, 0x7610, R167 ;  /* 0x00007610ffa77816 */ /* 0x000fe200000000a7 */
[----:B------:R-:W-:Y:S01]  /*4f90*/  IMAD.X R129, R108, 0x1, R147, P5 ;  /* 0x000000016c817824 */ /* 0x000fe200028e0693 */
[----:B------:R-:W-:Y:S01]  /*4fa0*/  IADD3 R124, P6, PT, R107, R150, RZ ;  /* 0x000000966b7c7210 */ /* 0x000fe20007fde0ff */
        /* <DEDUP_REMOVED lines=60> */
[----:B------:R0:W3:Y:S01]  /*5370*/  @P2 LDG.E.U8 R156, desc[UR18][R126.64] ;  /* 0x000000127e9c2981 */ /* 0x0000e2000c1e1100 */
[----:B------:R-:W-:-:S03]  /*5380*/  ISETP.GT.AND P2, PT, R141, 0x1a, PT ;  /* 0x0000001a8d00780c */ /* 0x000fc60003f44270 */
[----:B------:R-:W3:Y:S01]  /*5390*/  @P4 LDG.E.U8 R178, desc[UR18][R128.64] ;  /* 0x0000001280b24981 */ /* 0x000ee2000c1e1100 */
[C---:B------:R-:W-:Y:S01]  /*53a0*/  ISETP.GT.AND P4, PT, R141.reuse, 0x1c, PT ;  /* 0x0000001c8d00780c */ /* 0x040fe20003f84270 */
[----:B------:R-:W-:Y:S02]  /*53b0*/  IMAD.X R125, R84, 0x1, R147, P6 ;  /* 0x00000001547d7824 */ /* 0x000fe400030e0693 */
[----:B------:R1:W3:Y:S01]  /*53c0*/  @P1 LDG.E.U8 R177, desc[UR18][R130.64] ;  /* 0x0000001282b11981 */ /* 0x0002e2000c1e1100 */
[----:B------:R-:W-:Y:S02]  /*53d0*/  ISETP.GT.AND P1, PT, R141, 0x1b, PT ;  /* 0x0000001b8d00780c */ /* 0x000fe40003f24270 */
[----:B------:R-:W-:Y:S02]  /*53e0*/  PRMT R179, RZ, 0x7610, R179 ;  /* 0x00007610ffb37816 */ /* 0x000fe400000000b3 */
[----:B------:R-:W-:Y:S02]  /*53f0*/  PRMT R181, RZ, 0x7610, R181 ;  /* 0x00007610ffb57816 */ /* 0x000fe400000000b5 */
[----:B0-----:R-:W-:-:S02]  /*5400*/  IADD3 R126, P5, PT, R83, R150, RZ ;  /* 0x00000096537e7210 */ /* 0x001fc40007fbe0ff */
[----:B------:R-:W-:Y:S01]  /*5410*/  PRMT R180, RZ, 0x7610, R180 ;  /* 0x00007610ffb47816 */ /* 0x000fe200000000b4 */
[----:B------:R0:W4:Y:S01]  /*5420*/  @P2 LDG.E.U8 R179, desc[UR18][R124.64] ;  /* 0x000000127cb32981 */ /* 0x000122000c1e1100 */
[----:B-1----:R-:W-:-:S05]  /*5430*/  IADD3 R130, P6, PT, R81, R150, RZ ;  /* 0x0000009651827210 */ /* 0x002fca0007fde0ff */
[--C-:B------:R-:W-:Y:S01]  /*5440*/  IMAD.X R131, R80, 0x1, R147.reuse, P6 ;  /* 0x0000000150837824 */ /* 0x100fe200030e0693 */
[----:B------:R-:W-:Y:S01]  /*5450*/  ISETP.GT.AND P2, PT, R141, 0x1d, PT ;  /* 0x0000001d8d00780c */ /* 0x000fe20003f44270 */
[----:B------:R-:W-:-:S03]  /*5460*/  IMAD.X R127, R82, 0x1, R147, P5 ;  /* 0x00000001527f7824 */ /* 0x000fc600028e0693 */
[----:B------:R-:W4:Y:S01]  /*5470*/  @P4 LDG.E.U8 R181, desc[UR18][R130.64] ;  /* 0x0000001282b54981 */ /* 0x000f22000c1e1100 */
[-C--:B0-----:R-:W-:Y:S02]  /*5480*/  IADD3 R124, P4, PT, R14, R150.reuse, RZ ;  /* 0x000000960e7c7210 */ /* 0x081fe40007f9e0ff */
[----:B------:R-:W-:Y:S01]  /*5490*/  IADD3 R128, P5, PT, R15, R150, RZ ;  /* 0x000000960f807210 */ /* 0x000fe20007fbe0ff */
[----:B------:R0:W4:Y:S01]  /*54a0*/  @P1 LDG.E.U8 R180, desc[UR18][R126.64] ;  /* 0x000000127eb41981 */ /* 0x000122000c1e1100 */
[----:B------:R-:W-:Y:S01]  /*54b0*/  ISETP.GT.AND P1, PT, R141, 0x1e, PT ;  /* 0x0000001e8d00780c */ /* 0x000fe20003f24270 */
[--C-:B------:R-:W-:Y:S01]  /*54c0*/  IMAD.X R125, R11, 0x1, R147.reuse, P4 ;  /* 0x000000010b7d7824 */ /* 0x100fe200020e0693 */
[----:B------:R-:W-:Y:S01]  /*54d0*/  ISETP.GT.AND P4, PT, R141, RZ, PT ;  /* 0x000000ff8d00720c */ /* 0x000fe20003f84270 */
[----:B------:R-:W-:Y:S01]  /*54e0*/  IMAD.X R129, R13, 0x1, R147, P5 ;  /* 0x000000010d817824 */ /* 0x000fe200028e0693 */
[----:B------:R-:W-:Y:S02]  /*54f0*/  PRMT R182, RZ, 0x7610, R182 ;  /* 0x00007610ffb67816 */ /* 0x000fe400000000b6 */
[----:B------:R-:W-:-:S02]  /*5500*/  ISETP.GT.AND P5, PT, R141, 0x1f, PT ;  /* 0x0000001f8d00780c */ /* 0x000fc40003fa4270 */
[----:B------:R-:W-:Y:S02]  /*5510*/  PRMT R183, RZ, 0x7610, R183 ;  /* 0x00007610ffb77816 */ /* 0x000fe400000000b7 */
[----:B------:R-:W4:Y:S01]  /*5520*/  @P2 LDG.E.U8 R182, desc[UR18][R128.64] ;  /* 0x0000001280b62981 */ /* 0x000f22000c1e1100 */
[----:B0-----:R-:W-:Y:S02]  /*5530*/  IADD3 R126, P2, PT, R12, R150, RZ ;  /* 0x000000960c7e7210 */ /* 0x001fe40007f5e0ff */
[----:B------:R-:W-:Y:S01]  /*5540*/  PRMT R184, RZ, 0x7610, R184 ;  /* 0x00007610ffb87816 */ /* 0x000fe200000000b8 */
[----:B------:R0:W4:Y:S01]  /*5550*/  @P1 LDG.E.U8 R183, desc[UR18][R124.64] ;  /* 0x000000127cb71981 */ /* 0x000122000c1e1100 */
[----:B------:R-:W-:Y:S01]  /*5560*/  PRMT R131, RZ, 0x7610, R131 ;  /* 0x00007610ff837816 */ /* 0x000fe20000000083 */
[----:B------:R-:W-:Y:S01]  /*5570*/  IMAD.X R127, R10, 0x1, R147, P2 ;  /* 0x000000010a7f7824 */ /* 0x000fe200010e0693 */
[----:B------:R-:W-:-:S04]  /*5580*/  IADD3 R74, P1, PT, R173, R74, RZ ;  /* 0x0000004aad4a7210 */ /* 0x000fc80007f3e0ff */
[----:B------:R1:W4:Y:S01]  /*5590*/  @P5 LDG.E.U8 R184, desc[UR18][R126.64] ;  /* 0x000000127eb85981 */ /* 0x000322000c1e1100 */
[----:B0-----:R-:W-:Y:S02]  /*55a0*/  @P4 IMAD.MOV.U32 R124, RZ, RZ, R150 ;  /* 0x000000ffff7c4224 */ /* 0x001fe400078e0096 */
[----:B------:R-:W-:Y:S01]  /*55b0*/  @P4 IMAD.MOV.U32 R125, RZ, RZ, R147 ;  /* 0x000000ffff7d4224 */ /* 0x000fe200078e0093 */
[C---:B------:R-:W-:Y:S01]  /*55c0*/  IADD3 R70, P5, PT, R173.reuse, R70, RZ ;  /* 0x00000046ad467210 */ /* 0x040fe20007fbe0ff */
[C---:B------:R-:W-:Y:S01]  /*55d0*/  IMAD.X R75, R176.reuse, 0x1, R75, P1 ;  /* 0x00000001b04b7824 */ /* 0x040fe200008e064b */
[C---:B------:R-:W-:Y:S02]  /*55e0*/  IADD3 R62, P1, PT, R173.reuse, R62, RZ ;  /* 0x0000003ead3e7210 */ /* 0x040fe40007f3e0ff */
[----:B------:R0:W4:Y:S01]  /*55f0*/  @P4 LDG.E.U8 R131, desc[UR18][R124.64] ;  /* 0x000000127c834981 */ /* 0x000122000c1e1100 */
[C---:B------:R-:W-:Y:S01]  /*5600*/  IADD3 R66, P4, PT, R173.reuse, R66, RZ ;  /* 0x00000042ad427210 */ /* 0x040fe20007f9e0ff */
[C---:B------:R-:W-:Y:S01]  /*5610*/  IMAD.X R71, R176.reuse, 0x1, R71, P5 ;  /* 0x00000001b0477824 */ /* 0x040fe200028e0647 */
        /* <DEDUP_REMOVED lines=35> */
[----:B------:R-:W-:Y:S01]  /*5850*/  BAR.SYNC.DEFER_BLOCKING 0x0 ;  /* 0x0000000000007b1d */ /* 0x000fe20000010000 */
        /* <DEDUP_REMOVED lines=10> */
[----:B------:R-:W-:Y:S01]  /*5900*/  IMAD.X R45, R176, 0x1, R45, P4 ;  /* 0x00000001b02d7824 */ /* 0x000fe200020e062d */
[----:B------:R-:W-:-:S02]  /*5910*/  IADD3 R32, P4, PT, R173, R32, RZ ;  /* 0x00000020ad207210 */ /* 0x000fc40007f9e0ff */
[----:B------:R-:W-:Y:S01]  /*5920*/  ISETP.GE.AND P2, PT, R88, R141, PT ;  /* 0x0000008d5800720c */ /* 0x000fe20003f46270 */
[C---:B------:R-:W-:Y:S01]  /*5930*/  IMAD.X R37, R176.reuse, 0x1, R37, P5 ;  /* 0x00000001b0257824 */ /* 0x040fe200028e0625 */
[C---:B------:R-:W-:Y:S01]  /*5940*/  IADD3 R78, P6, PT, R173.reuse, R78, RZ ;  /* 0x0000004ead4e7210 */ /* 0x040fe20007fde0ff */
[C---:B------:R-:W-:Y:S01]  /*5950*/  IMAD.X R33, R176.reuse, 0x1, R33, P4 ;  /* 0x00000001b0217824 */ /* 0x040fe200020e0621 */
[C---:B------:R-:W-:Y:S01]  /*5960*/  IADD3 R24, P5, PT, R173.reuse, R24, RZ ;  /* 0x00000018ad187210 */ /* 0x040fe20007fbe0ff */
[C---:B------:R-:W-:Y:S01]  /*5970*/  IMAD.X R29, R176.reuse, 0x1, R29, P1 ;  /* 0x00000001b01d7824 */ /* 0x040fe200008e061d */
[C---:B------:R-:W-:Y:S02]  /*5980*/  IADD3 R16, P1, PT, R173.reuse, R16, RZ ;  /* 0x00000010ad107210 */ /* 0x040fe40007f3e0ff */
[----:B------:R-:W-:Y:S01]  /*5990*/  IADD3 R20, P4, PT, R173, R20, RZ ;  /* 0x00000014ad147210 */ /* 0x000fe20007f9e0ff */
[----:B------:R-:W-:Y:S01]  /*59a0*/  IMAD.X R79, R176, 0x1, R79, P6 ;  /* 0x00000001b04f7824 */ /* 0x000fe200030e064f */
[----:B------:R-:W-:-:S02]  /*59b0*/  PRMT R185, RZ, 0x7610, R185 ;  /* 0x00007610ffb97816 */ /* 0x000fc400000000b9 */
[----:B------:R-:W-:Y:S02]  /*59c0*/  PRMT R129, RZ, 0x7610, R129 ;  /* 0x00007610ff817816 */ /* 0x000fe40000000081 */
[----:B------:R-:W-:Y:S02]  /*59d0*/  PRMT R187, RZ, 0x7610, R187 ;  /* 0x00007610ffbb7816 */ /* 0x000fe400000000bb */
[----:B-1----:R-:W-:Y:S02]  /*59e0*/  PRMT R127, RZ, 0x7610, R127 ;  /* 0x00007610ff7f7816 */ /* 0x002fe4000000007f */
[----:B0-----:R-:W-:Y:S02]  /*59f0*/  PRMT R125, RZ, 0x7610, R125 ;  /* 0x00007610ff7d7816 */ /* 0x001fe4000000007d */
[----:B------:R-:W-:Y:S02]  /*5a00*/  PRMT R193, RZ, 0x7610, R193 ;  /* 0x00007610ffc17816 */ /* 0x000fe400000000c1 */
[----:B------:R-:W-:-:S02]  /*5a10*/  PRMT R191, RZ, 0x7610, R191 ;  /* 0x00007610ffbf7816 */ /* 0x000fc400000000bf */
[----:B------:R-:W-:Y:S02]  /*5a20*/  PRMT R189, RZ, 0x7610, R189 ;  /* 0x00007610ffbd7816 */ /* 0x000fe400000000bd */
[----:B------:R-:W-:Y:S02]  /*5a30*/  PRMT R199, RZ, 0x7610, R199 ;  /* 0x00007610ffc77816 */ /* 0x000fe400000000c7 */
[----:B------:R-:W-:Y:S02]  /*5a40*/  PRMT R197, RZ, 0x7610, R197 ;  /* 0x00007610ffc57816 */ /* 0x000fe400000000c5 */
[----:B------:R-:W-:Y:S02]  /*5a50*/  PRMT R195, RZ, 0x7610, R195 ;  /* 0x00007610ffc37816 */ /* 0x000fe400000000c3 */
[----:B------:R-:W-:Y:S02]  /*5a60*/  PRMT R201, RZ, 0x7610, R201 ;  /* 0x00007610ffc97816 */ /* 0x000fe400000000c9 */
[----:B------:R-:W-:-:S02]  /*5a70*/  PRMT R203, RZ, 0x7610, R203 ;  /* 0x00007610ffcb7816 */ /* 0x000fc400000000cb */
[----:B------:R-:W-:Y:S02]  /*5a80*/  PRMT R205, RZ, 0x7610, R205 ;  /* 0x00007610ffcd7816 */ /* 0x000fe400000000cd */
[----:B------:R-:W-:Y:S02]  /*5a90*/  PRMT R207, RZ, 0x7610, R207 ;  /* 0x00007610ffcf7816 */ /* 0x000fe400000000cf */
[----:B------:R-:W-:Y:S01]  /*5aa0*/  PRMT R209, RZ, 0x7610, R209 ;  /* 0x00007610ffd17816 */ /* 0x000fe200000000d1 */
[C---:B------:R-:W-:Y:S01]  /*5ab0*/  IMAD.X R25, R176.reuse, 0x1, R25, P5 ;  /* 0x00000001b0197824 */ /* 0x040fe200028e0619 */
[----:B------:R-:W-:Y:S01]  /*5ac0*/  PRMT R124, RZ, 0x7610, R124 ;  /* 0x00007610ff7c7816 */ /* 0x000fe2000000007c */
[C---:B------:R-:W-:Y:S01]  /*5ad0*/  IMAD.X R21, R176.reuse, 0x1, R21, P4 ;  /* 0x00000001b0157824 */ /* 0x040fe200020e0615 */
[----:B------:R-:W-:Y:S01]  /*5ae0*/  PRMT R126, RZ, 0x7610, R126 ;  /* 0x00007610ff7e7816 */ /* 0x000fe2000000007e */
[----:B------:R-:W-:Y:S01]  /*5af0*/  IMAD.X R17, R176, 0x1, R17, P1 ;  /* 0x00000001b0117824 */ /* 0x000fe200008e0611 */
[----:B------:R-:W-:Y:S01]  /*5b00*/  PRMT R128, RZ, 0x7610, R128 ;  /* 0x00007610ff807816 */ /* 0x000fe20000000080 */
[----:B------:R-:W5:Y:S01]  /*5b10*/  @!P2 LDG.E.U8 R185, desc[UR18][R78.64] ;  /* 0x000000124eb9a981 */ /* 0x000f62000c1e1100 */
[----:B------:R-:W-:-:S02]  /*5b20*/  PRMT R130, RZ, 0x7610, R130 ;  /* 0x00007610ff827816 */ /* 0x000fc40000000082 */
[----:B------:R-:W-:Y:S01]  /*5b30*/  PRMT R186, RZ, 0x7610, R186 ;  /* 0x00007610ffba7816 */ /* 0x000fe200000000ba */
[----:B------:R-:W5:Y:S01]  /*5b40*/  @!P2 LDG.E.U8 R129, desc[UR18][R74.64] ;  /* 0x000000124a81a981 */ /* 0x000f62000c1e1100 */
[----:B------:R-:W-:Y:S02]  /*5b50*/  PRMT R188, RZ, 0x7610, R188 ;  /* 0x00007610ffbc7816 */ /* 0x000fe400000000bc */
[----:B------:R-:W-:Y:S01]  /*5b60*/  PRMT R190, RZ, 0x7610, R190 ;  /* 0x00007610ffbe7816 */ /* 0x000fe200000000be */
[----:B------:R-:W5:Y:S01]  /*5b70*/  @!P2 LDG.E.U8 R187, desc[UR18][R70.64] ;  /* 0x0000001246bba981 */ /* 0x000f62000c1e1100 */
[----:B------:R-:W-:Y:S02]  /*5b80*/  PRMT R192, RZ, 0x7610, R192 ;  /* 0x00007610ffc07816 */ /* 0x000fe400000000c0 */
        /* <DEDUP_REMOVED lines=11> */
[----:B------:R-:W-:-:S03]  /*5c40*/  PRMT R208, RZ, 0x7610, R208 ;  /* 0x00007610ffd07816 */ /* 0x000fc600000000d0 */
[----:B------:R-:W5:Y:S04]  /*5c50*/  @!P2 LDG.E.U8 R189, desc[UR18][R50.64] ;  /* 0x0000001232bda981 */ /* 0x000f68000c1e1100 */
        /* <DEDUP_REMOVED lines=24> */
[----:B--2---:R0:W-:Y:S04]  /*5de0*/  STS.U8 [R146+UR16+0x2400], R169 ;  /* 0x002400a992007988 */ /* 0x0041e80008000010 */
[----:B------:R0:W-:Y:S04]  /*5df0*/  STS.U8 [R146+UR16+0x2800], R165 ;  /* 0x002800a592007988 */ /* 0x0001e80008000010 */
[----:B---3--:R0:W-:Y:S01]  /*5e00*/  STS.U8 [R146+UR16+0x2c00], R177 ;  /* 0x002c00b192007988 */ /* 0x0081e20008000010 */
[----:B------:R-:W-:Y:S01]  /*5e10*/  ULEA UR13, UR15, UR16, 0x3 ;  /* 0x000000100f0d7291 */ /* 0x000fe2000f8e18ff */
[----:B------:R-:W-:-:S03]  /*5e20*/  UMOV UR4, UR5 ;  /* 0x0000000500047c82 */ /* 0x000fc60008000000 */
[----:B------:R-:W-:Y:S01]  /*5e30*/  UIADD3 UR13, UPT, UPT, UR13, 0x4000, URZ ;  /* 0x000040000d0d7890 */ /* 0x000fe2000fffe0ff */
[----:B----4-:R0:W-:Y:S04]  /*5e40*/  STS.U8 [R146+UR16+0x2000], R131 ;  /* 0x0020008392007988 */ /* 0x0101e80008000010 */
        /* <DEDUP_REMOVED lines=12> */
[----:B-----5:R0:W-:Y:S04]  /*5f10*/  STS.U8 [R6+UR16+0x2200], R171 ;  /* 0x002200ab06007988 */ /* 0x0201e80008000010 */
        /* <DEDUP_REMOVED lines=47> */
[----:B------:R1:W-:Y:S06]  /*6210*/  MEMBAR.ALL.CTA ;  /* 0x0000000000007992 */ /* 0x0003ec0000008000 */
[----:B-1----:R-:W1:Y:S02]  /*6220*/  FENCE.VIEW.ASYNC.S ;  /* 0x00000000000073c6 */ /* 0x002e640000000000 */
[----:B-1----:R-:W-:Y:S06]  /*6230*/  BAR.SYNC.DEFER_BLOCKING 0x0 ;  /* 0x0000000000007b1d */ /* 0x002fec0000010000 */
[----:B------:R-:W-:Y:S05]  /*6240*/  @P0 BRA `(.L_x_9) ;  /* 0x00000000002c0947 */ /* 0x000fea0003800000 */
[----:B------:R-:W-:Y:S01]  /*6250*/  UMOV UR6, UR13 ;  /* 0x0000000d00067c82 */ /* 0x000fe20008000000 */
[----:B------:R-:W-:Y:S01]  /*6260*/  UMOV UR7, URZ ;  /* 0x000000ff00077c82 */ /* 0x000fe20008000000 */
[----:B------:R-:W-:Y:S01]  /*6270*/  UMOV UR9, 0x40004040 ;  /* 0x4000404000097882 */ /* 0x000fe20000000000 */
[----:B------:R-:W-:Y:S01]  /*6280*/  UMOV UR10, UR14 ;  /* 0x0000000e000a7c82 */ /* 0x000fe20008000000 */
[----:B------:R-:W-:Y:S01]  /*6290*/  UMOV UR11, 0xc0004010 ;  /* 0xc0004010000b7882 */ /* 0x000fe20000000000 */
[----:B------:R-:W-:Y:S01]  /*62a0*/  UMOV UR22, 0x0 ;  /* 0x0000000000167882 */ /* 0x000fe20000000000 */
[----:B------:R-:W-:Y:S01]  /*62b0*/  UMOV UR23, 0x8208490 ;  /* 0x0820849000177882 */ /* 0x000fe20000000000 */
[----:B------:R-:W-:Y:S01]  /*62c0*/  UMOV UR5, UR6 ;  /* 0x0000000600057c82 */ /* 0x000fe20008000000 */
[----:B------:R1:W-:Y:S01]  /*62d0*/  UTCQMMA gdesc[UR8], gdesc[UR10], tmem[UR17], tmem[UR22], idesc[UR23], UPT ;  /* 0x00ff160a080075ea */ /* 0x0003e2000b800311 */
[----:B------:R1:W-:Y:S01]  /*62e0*/  UTCBAR [UR5], URZ ;  /* 0x000000ff050073e9 */ /* 0x0003e200080000ff */
[----:B------:R-:W-:-:S02]  /*62f0*/  NOP ;  /* 0x0000000000007918 */ /* 0x000fc40000000000 */
.L_x_9:
[----:B------:R-:W-:Y:S01]  /*6300*/  VIADD R175, R175, 0xffffffff ;  /* 0xffffffffafaf7836 */ /* 0x000fe20000000000 */
[----:B------:R-:W-:Y:S01]  /*6310*/  UIADD3 UR15, UPT, UPT, UR15, 0x1, URZ ;  /* 0x000000010f0f7890 */ /* 0x000fe2000fffe0ff */
[----:B------:R-:W-:Y:S01]  /*6320*/  IADD3 R150, P2, PT, R149, R150, RZ ;  /* 0x0000009695967210 */ /* 0x000fe20007f5e0ff */
[----:B0-----:R-:W-:Y:S02]  /*6330*/  IMAD.U32 R124, RZ, RZ, UR4 ;  /* 0x00000004ff7c7e24 */ /* 0x001fe4000f8e00ff */
[----:B------:R-:W-:Y:S01]  /*6340*/  ISETP.NE.U32.AND P1, PT, R175, RZ, PT ;  /* 0x000000ffaf00720c */ /* 0x000fe20003f25070 */
[----:B------:R-:W-:Y:S01]  /*6350*/  UISETP.GT.AND UP1, UPT, UR15, 0x1, UPT ;  /* 0x000000010f00788c */ /* 0x000fe2000bf24270 */
[----:B------:R-:W-:Y:S02]  /*6360*/  VIADD R141, R141, 0xffffffe0 ;  /* 0xffffffe08d8d7836 */ /* 0x000fe40000000000 */
[----:B------:R-:W-:Y:S01]  /*6370*/  IMAD.X R147, R148, 0x1, R147, P2 ;  /* 0x0000000194937824 */ /* 0x000fe200010e0693 */
[----:B-1----:R-:W-:-:S02]  /*6380*/  USEL UR5, URZ, 0x1, !UP1 ;  /* 0x00000001ff057887 */ /* 0x002fc4000c800000 */
[----:B------:R-:W-:Y:S02]  /*6390*/  USEL UR15, UR15, URZ, !UP1 ;  /* 0x000000ff0f0f7287 */ /* 0x000fe4000c800000 */
[----:B------:R-:W-:-:S04]  /*63a0*/  ULOP3.LUT UR5, UR4, UR5, URZ, 0x3c, !UPT ;  /* 0x0000000504057292 */ /* 0x000fc8000f8e3cff */
[----:B------:R-:W-:Y:S08]  /*63b0*/  @P1 BRA `(.L_x_10) ;  /* 0xffffffe400f41947 */ /* 0x000ff0000383ffff */
.L_x_7:
[----:B------:R-:W0:Y:S01]  /*63c0*/  LDCU UR5, c[0x0][0x3b8] ;  /* 0x00007700ff0577ac */ /* 0x000e220008000800 */
[----:B------:R-:W-:Y:S01]  /*63d0*/  ISETP.GE.AND P0, PT, R90, 0x20, PT ;  /* 0x000000205a00780c */ /* 0x000fe20003f06270 */
[----:B------:R-:W1:Y:S01]  /*63e0*/  LDCU UR6, c[0x0][0x3b4] ;  /* 0x00007680ff0677ac */ /* 0x000e620008000800 */
[----:B------:R-:W2:Y:S01]  /*63f0*/  LDCU.128 UR8, c[0x0][0x390] ;  /* 0x00007200ff0877ac */ /* 0x000ea20008000c00 */
[----:B0-----:R-:W-:-:S04]  /*6400*/  IMAD R133, R0, UR5, RZ ;  /* 0x0000000500857c24 */ /* 0x001fc8000f8e02ff */
[----:B------:R-:W-:-:S04]  /*6410*/  VIADD R135, R133, UR5 ;  /* 0x0000000585877c36 */ /* 0x000fc80008000000 */
[----:B------:R-:W-:Y:S02]  /*6420*/  VIADD R137, R135, UR5 ;  /* 0x0000000587897c36 */ /* 0x000fe40008000000 */
[----:B-12---:R-:W-:Y:S05]  /*6430*/  @!P0 BRA `(.L_x_11) ;  /* 0x0000000000108947 */ /* 0x006fea0003800000 */
[----:B------:R-:W-:-:S06]  /*6440*/  USHF.L.U32 UR4, UR4, 0x1f, URZ ;  /* 0x0000001f04047899 */ /* 0x000fcc00080006ff */
[----:B------:R-:W-:-:S04]  /*6450*/  IMAD.U32 R3, RZ, RZ, UR4 ;  /* 0x00000004ff037e24 */ /* 0x000fc8000f8e00ff */
[----:B------:R-:W0:Y:S02]  /*6460*/  SYNCS.PHASECHK.TRANS64.TRYWAIT P0, [UR13], R3 ;  /* 0x00000003ff0075a7 */ /* 0x000e24000800110d */
[----:B0-----:R-:W-:Y:S05]  /*6470*/  @!P0 BRA `(.L_x_12) ;  /* 0x0000004400e88947 */ /* 0x001fea0003800000 */
.L_x_11:
[----:B------:R-:W-:Y:S01]  /*6480*/  VIADD R139, R137, UR5 ;  /* 0x00000005898b7c36 */ /* 0x000fe20008000000 */
[----:B------:R-:W-:Y:S01]  /*6490*/  BAR.SYNC.DEFER_BLOCKING 0x0 ;  /* 0x0000000000007b1d */ /* 0x000fe20000010000 */
[C---:B------:R-:W-:Y:S01]  /*64a0*/  IMAD R3, R2.reuse, UR6, RZ ;  /* 0x0000000602037c24 */ /* 0x040fe2000f8e02ff */
[----:B------:R-:W-:Y:S01]  /*64b0*/  ISETP.GE.AND P0, PT, R2, UR10, PT ;  /* 0x0000000a02007c0c */ /* 0x000fe2000bf06270 */
[----:B------:R-:W-:Y:S02]  /*64c0*/  VIADD R140, R139, UR5 ;  /* 0x000000058b8c7c36 */ /* 0x000fe40008000000 */
[----:B------:R-:W-:Y:S01]  /*64d0*/  VIADD R132, R0, 0x1 ;  /* 0x0000000100847836 */ /* 0x000fe20000000000 */
[----:B------:R-:W-:Y:S01]  /*64e0*/  IADD3 R2, P5, PT, R3, UR8, RZ ;  /* 0x0000000803027c10 */ /* 0x000fe2000ffbe0ff */
[----:B------:R-:W-:Y:S01]  /*64f0*/  VIADD R141, R140, UR5 ;  /* 0x000000058c8d7c36 */ /* 0x000fe20008000000 */
[----:B------:R-:W0:Y:S01]  /*6500*/  LDCU UR4, c[0x0][0x39c] ;  /* 0x00007380ff0477ac */ /* 0x000e220008000800 */
[----:B------:R-:W-:Y:S01]  /*6510*/  VIADD R134, R0, 0x2 ;  /* 0x0000000200867836 */ /* 0x000fe20000000000 */
[----:B------:R-:W-:Y:S01]  /*6520*/  ISETP.LT.AND P2, PT, R132, UR11, !P0 ;  /* 0x0000000b84007c0c */ /* 0x000fe2000c741270 */
[----:B------:R-:W-:Y:S01]  /*6530*/  VIADD R143, R141, UR5 ;  /* 0x000000058d8f7c36 */ /* 0x000fe20008000000 */
[----:B------:R-:W-:Y:S01]  /*6540*/  LEA.HI.X.SX32 R3, R3, UR9, 0x1, P5 ;  /* 0x0000000903037c11 */ /* 0x000fe2000a8f0eff */
[----:B------:R-:W-:Y:S01]  /*6550*/  VIADD R132, R0, 0x3 ;  /* 0x0000000300847836 */ /* 0x000fe20000000000 */
[----:B------:R-:W-:Y:S01]  /*6560*/  ISETP.LT.AND P4, PT, R134, UR11, !P0 ;  /* 0x0000000b86007c0c */ /* 0x000fe2000c781270 */
[----:B------:R-:W-:Y:S01]  /*6570*/  VIADD R146, R143, UR5 ;  /* 0x000000058f927c36 */ /* 0x000fe20008000000 */
[----:B------:R-:W1:Y:S01]  /*6580*/  LDCU UR6, c[0x0][0x39c] ;  /* 0x00007380ff0677ac */ /* 0x000e620008000800 */
[----:B------:R-:W-:Y:S01]  /*6590*/  VIADD R195, R0, 0x4 ;  /* 0x0000000400c37836 */ /* 0x000fe20000000000 */
[----:B------:R-:W-:Y:S01]  /*65a0*/  ISETP.LT.AND P1, PT, R132, UR11, !P0 ;  /* 0x0000000b84007c0c */ /* 0x000fe2000c721270 */
[----:B------:R-:W-:Y:S01]  /*65b0*/  VIADD R147, R146, UR5 ;  /* 0x0000000592937c36 */ /* 0x000fe20008000000 */
[----:B------:R-:W-:Y:S01]  /*65c0*/  IADD3 R132, P6, PT, R135, R2, RZ ;  /* 0x0000000287847210 */ /* 0x000fe20007fde0ff */
[----:B------:R-:W-:Y:S01]  /*65d0*/  VIADD R194, R0, 0x5 ;  /* 0x0000000500c27836 */ /* 0x000fe20000000000 */
[----:B------:R-:W2:Y:S01]  /*65e0*/  LDCU UR7, c[0x0][0x39c] ;  /* 0x00007380ff0777ac */ /* 0x000ea20008000800 */
[----:B------:R-:W-:Y:S01]  /*65f0*/  VIADD R149, R147, UR5 ;  /* 0x0000000593957c36 */ /* 0x000fe20008000000 */
[----:B------:R-:W3:Y:S02]  /*6600*/  @!P3 SYNCS.CCTL.IV [UR16+0x4000] ;  /* 0x00400000ff00b9b1 */ /* 0x000ee40008000010 */
[----:B---3--:R-:W-:Y:S01]  /*6610*/  BAR.SYNC.DEFER_BLOCKING 0x0 ;  /* 0x0000000000007b1d */ /* 0x008fe20000010000 */
[----:B------:R-:W-:-:S04]  /*6620*/  VIADD R150, R149, UR5 ;  /* 0x0000000595967c36 */ /* 0x000fc80008000000 */
[----:B------:R-:W-:Y:S01]  /*6630*/  VIADD R151, R150, UR5 ;  /* 0x0000000596977c36 */ /* 0x000fe20008000000 */
[----:B------:R-:W3:Y:S03]  /*6640*/  LDTM.x128 R4, tmem[UR12] ;  /* 0x0000000c000479ee */ /* 0x000ee600083c0000 */
[----:B------:R-:W-:-:S04]  /*6650*/  VIADD R155, R151, UR5 ;  /* 0x00000005979b7c36 */ /* 0x000fc80008000000 */
[----:B------:R-:W-:-:S04]  /*6660*/  VIADD R158, R155, UR5 ;  /* 0x000000059b9e7c36 */ /* 0x000fc80008000000 */
[----:B------:R-:W-:-:S04]  /*6670*/  VIADD R159, R158, UR5 ;  /* 0x000000059e9f7c36 */ /* 0x000fc80008000000 */
[----:B------:R-:W-:Y:S01]  /*6680*/  VIADD R161, R159, UR5 ;  /* 0x000000059fa17c36 */ /* 0x000fe20008000000 */
[----:B------:R-:W4:Y:S01]  /*6690*/  @!P3 SYNCS.CCTL.IV [UR16+0x4008] ;  /* 0x00400800ff00b9b1 */ /* 0x000f220008000010 */
[----:B------:R-:W-:Y:S02]  /*66a0*/  NOP ;  /* 0x0000000000007918 */ /* 0x000fe40000000000 */
[----:B------:R-:W-:-:S04]  /*66b0*/  VIADD R162, R161, UR5 ;  /* 0x00000005a1a27c36 */ /* 0x000fc80008000000 */
[----:B------:R-:W-:Y:S01]  /*66c0*/  VIADD R163, R162, UR5 ;  /* 0x00000005a2a37c36 */ /* 0x000fe20008000000 */
[----:B---3--:R-:W-:Y:S02]  /*66d0*/  F2FP.SATFINITE.E5M2.F32.PACK_AB_MERGE_C R193, R5, R4, RZ ;  /* 0x0000000405c1723e */ /* 0x008fe400048060ff */
[----:B------:R-:W-:Y:S01]  /*66e0*/  IADD3 R4, P5, PT, R133, R2, RZ ;  /* 0x0000000285047210 */ /* 0x000fe20007fbe0ff */
[----:B------:R-:W-:Y:S01]  /*66f0*/  VIADD R167, R163, UR5 ;  /* 0x00000005a3a77c36 */ /* 0x000fe20008000000 */
[----:B------:R-:W-:Y:S01]  /*6700*/  F2FP.SATFINITE.E5M2.F32.PACK_AB_MERGE_C R7, R7, R6, RZ ;  /* 0x000000060707723e */ /* 0x000fe200048060ff */
[----:B------:R-:W-:Y:S01]  /*6710*/  VIADD R6, R0, 0x6 ;  /* 0x0000000600067836 */ /* 0x000fe20000000000 */
[-C--:B------:R-:W-:Y:S01]  /*6720*/  LEA.HI.X.SX32 R5, R133, R3.reuse, 0x1, P5 ;  /* 0x0000000385057211 */ /* 0x080fe200028f0eff */
[----:B------:R-:W-:Y:S01]  /*6730*/  VIADD R170, R167, UR5 ;  /* 0x00000005a7aa7c36 */ /* 0x000fe20008000000 */
[-C--:B------:R-:W-:Y:S02]  /*6740*/  IADD3 R134, P5, PT, R137, R2.reuse, RZ ;  /* 0x0000000289867210 */ /* 0x080fe40007fbe0ff */
[----:B------:R-:W-:Y:S01]  /*6750*/  LEA.HI.X.SX32 R133, R135, R3, 0x1, P6 ;  /* 0x0000000387857211 */ /* 0x000fe200030f0eff */
[----:B------:R-:W-:Y:S01]  /*6760*/  VIADD R171, R170, UR5 ;  /* 0x00000005aaab7c36 */ /* 0x000fe20008000000 */
[----:B------:R-:W-:-:S02]  /*6770*/  IADD3 R136, P6, PT, R139, R2, RZ ;  /* 0x000000028b887210 */ /* 0x000fc40007fde0ff */
[-C--:B------:R-:W-:Y:S01]  /*6780*/  LEA.HI.X.SX32 R135, R137, R3.reuse, 0x1, P5 ;  /* 0x0000000389877211 */ /* 0x080fe200028f0eff */
[----:B------:R-:W-:Y:S01]  /*6790*/  VIADD R173, R171, UR5 ;  /* 0x00000005abad7c36 */ /* 0x000fe20008000000 */
[CC--:B------:R-:W-:Y:S02]  /*67a0*/  IADD3 R138, P5, PT, R140.reuse, R2.reuse, RZ ;  /* 0x000000028c8a7210 */ /* 0x0c0fe40007fbe0ff */
[-C--:B------:R-:W-:Y:S01]  /*67b0*/  LEA.HI.X.SX32 R137, R139, R3.reuse, 0x1, P6 ;  /* 0x000000038b897211 */ /* 0x080fe200030f0eff */
[----:B------:R-:W-:Y:S01]  /*67c0*/  VIADD R174, R173, UR5 ;  /* 0x00000005adae7c36 */ /* 0x000fe20008000000 */
[----:B------:R-:W-:Y:S02]  /*67d0*/  LEA.HI.X.SX32 R139, R140, R3, 0x1, P5 ;  /* 0x000000038c8b7211 */ /* 0x000fe400028f0eff */
[-C--:B------:R-:W-:Y:S01]  /*67e0*/  IADD3 R140, P3, PT, R141, R2.reuse, RZ ;  /* 0x000000028d8c7210 */ /* 0x080fe20007f7e0ff */
[----:B------:R-:W-:Y:S01]  /*67f0*/  VIADD R175, R174, UR5 ;  /* 0x00000005aeaf7c36 */ /* 0x000fe20008000000 */
[----:B------:R-:W-:-:S02]  /*6800*/  IADD3 R144, P5, PT, R143, R2, RZ ;  /* 0x000000028f907210 */ /* 0x000fc40007fbe0ff */
[CC--:B------:R-:W-:Y:S01]  /*6810*/  IADD3 R142, P6, PT, R146.reuse, R2.reuse, RZ ;  /* 0x00000002928e7210 */ /* 0x0c0fe20007fde0ff */
[----:B------:R-:W-:Y:S01]  /*6820*/  VIADD R179, R175, UR5 ;  /* 0x00000005afb37c36 */ /* 0x000fe20008000000 */
[-C--:B------:R-:W-:Y:S02]  /*6830*/  LEA.HI.X.SX32 R141, R141, R3.reuse, 0x1, P3 ;  /* 0x000000038d8d7211 */ /* 0x080fe400018f0eff */
[-C--:B------:R-:W-:Y:S01]  /*6840*/  LEA.HI.X.SX32 R145, R143, R3.reuse, 0x1, P5 ;  /* 0x000000038f917211 */ /* 0x080fe200028f0eff */
[----:B------:R-:W-:Y:S01]  /*6850*/  VIADD R182, R179, UR5 ;  /* 0x00000005b3b67c36 */ /* 0x000fe20008000000 */
[----:B------:R-:W-:Y:S02]  /*6860*/  LEA.HI.X.SX32 R143, R146, R3, 0x1, P6 ;  /* 0x00000003928f7211 */ /* 0x000fe400030f0eff */
[-C--:B------:R-:W-:Y:S01]  /*6870*/  IADD3 R152, P3, PT, R147, R2.reuse, RZ ;  /* 0x0000000293987210 */ /* 0x080fe20007f7e0ff */
[----:B------:R-:W-:Y:S01]  /*6880*/  VIADD R183, R182, UR5 ;  /* 0x00000005b6b77c36 */ /* 0x000fe20008000000 */
[----:B------:R-:W-:-:S02]  /*6890*/  IADD3 R148, P5, PT, R149, R2, RZ ;  /* 0x0000000295947210 */ /* 0x000fc40007fbe0ff */
[-C--:B------:R-:W-:Y:S01]  /*68a0*/  IADD3 R146, P6, PT, R150, R2.reuse, RZ ;  /* 0x0000000296927210 */ /* 0x080fe20007fde0ff */
        /* <DEDUP_REMOVED lines=11> */
[-C--:B------:R-:W-:Y:S02]  /*6960*/  LEA.HI.X.SX32 R155, R155, R3.reuse, 0x1, P5 ;  /* 0x000000039b9b7211 */ /* 0x080fe400028f0eff */
[----:B------:R-:W-:Y:S02]  /*6970*/  LEA.HI.X.SX32 R151, R158, R3, 0x1, P6 ;  /* 0x000000039e977211 */ /* 0x000fe400030f0eff */
[-C--:B------:R-:W-:Y:S02]  /*6980*/  IADD3 R164, P3, PT, R159, R2.reuse, RZ ;  /* 0x000000029fa47210 */ /* 0x080fe40007f7e0ff */
[----:B------:R-:W-:-:S02]  /*6990*/  IADD3 R160, P5, PT, R161, R2, RZ ;  /* 0x00000002a1a07210 */ /* 0x000fc40007fbe0ff */
[CC--:B------:R-:W-:Y:S02]  /*69a0*/  IADD3 R158, P6, PT, R162.reuse, R2.reuse, RZ ;  /* 0x00000002a29e7210 */ /* 0x0c0fe40007fde0ff */
        /* <DEDUP_REMOVED lines=23> */
[----:B------:R-:W-:Y:S02]  /*6b20*/  ISETP.LT.AND P6, PT, R0, UR11, !P0 ;  /* 0x0000000b00007c0c */ /* 0x000fe4000c7c1270 */
[-C--:B------:R-:W-:Y:S02]  /*6b30*/  LEA.HI.X.SX32 R185, R183, R3.reuse, 0x1, P3 ;  /* 0x00000003b7b97211 */ /* 0x080fe400018f0eff */
[-C--:B------:R-:W-:Y:S02]  /*6b40*/  LEA.HI.X.SX32 R183, R186, R3.reuse, 0x1, P5 ;  /* 0x00000003bab77211 */ /* 0x080fe400028f0eff */
[-C--:B------:R-:W-:Y:S02]  /*6b50*/  IADD3 R188, P5, PT, R189, R2.reuse, RZ ;  /* 0x00000002bdbc7210 */ /* 0x080fe40007fbe0ff */
[----:B------:R-:W-:Y:S02]  /*6b60*/  IADD3 R190, P3, PT, R187, R2, RZ ;  /* 0x00000002bbbe7210 */ /* 0x000fe40007f7e0ff */
[----:B------:R-:W-:-:S02]  /*6b70*/  LEA.HI.X.SX32 R189, R189, R3, 0x1, P5 ;  /* 0x00000003bdbd7211 */ /* 0x000fc400028f0eff */
[-C--:B------:R-:W-:Y:S01]  /*6b80*/  LEA.HI.X.SX32 R191, R187, R3.reuse, 0x1, P3 ;  /* 0x00000003bbbf7211 */ /* 0x080fe200018f0eff */
[----:B------:R3:W-:Y:S01]  /*6b90*/  @P6 STG.E.U8 desc[UR18][R4.64], R193 ;  /* 0x000000c104006986 */ /* 0x0007e2000c101112 */
[----:B------:R-:W-:Y:S02]  /*6ba0*/  ISETP.LT.AND P5, PT, R195, UR11, !P0 ;  /* 0x0000000bc3007c0c */ /* 0x000fe4000c7a1270 */
[C---:B------:R-:W-:Y:S02]  /*6bb0*/  IADD3 R186, P3, PT, R192.reuse, R2, RZ ;  /* 0x00000002c0ba7210 */ /* 0x040fe40007f7e0ff */
[----:B------:R-:W-:Y:S02]  /*6bc0*/  PRMT R195, R193, 0x9910, RZ ;  /* 0x00009910c1c37816 */ /* 0x000fe400000000ff */
[C---:B------:R-:W-:Y:S01]  /*6bd0*/  LEA.HI.X.SX32 R187, R192.reuse, R3, 0x1, P3 ;  /* 0x00000003c0bb7211 */ /* 0x040fe200018f0eff */
[----:B------:R-:W-:Y:S01]  /*6be0*/  VIADD R192, R192, UR5 ;  /* 0x00000005c0c07c36 */ /* 0x000fe20008000000 */
[----:B------:R-:W-:-:S02]  /*6bf0*/  SHF.R.S32.HI R195, RZ, 0x8, R195 ;  /* 0x00000008ffc37819 */ /* 0x000fc400000114c3 */
[----:B------:R-:W-:Y:S01]  /*6c00*/  ISETP.LT.AND P6, PT, R6, UR11, !P0 ;  /* 0x0000000b06007c0c */ /* 0x000fe2000c7c1270 */
[----:B------:R-:W-:Y:S01]  /*6c10*/  VIADD R6, R0, 0x7 ;  /* 0x0000000700067836 */ /* 0x000fe20000000000 */
[----:B------:R-:W-:Y:S01]  /*6c20*/  ISETP.LT.AND P3, PT, R194, UR11, !P0 ;  /* 0x0000000bc2007c0c */ /* 0x000fe2000c761270 */
[----:B------:R-:W-:Y:S01]  /*6c30*/  @P2 STG.E.U8 desc[UR18][R132.64], R195 ;  /* 0x000000c384002986 */ /* 0x000fe2000c101112 */
[----:B------:R-:W-:Y:S01]  /*6c40*/  PRMT R194, R7, 0x9910, RZ ;  /* 0x0000991007c27816 */ /* 0x000fe200000000ff */
[----:B---3--:R-:W-:Y:S01]  /*6c50*/  VIADD R4, R0, 0x9 ;  /* 0x0000000900047836 */ /* 0x008fe20000000000 */
[----:B------:R-:W-:Y:S01]  /*6c60*/  ISETP.LT.AND P2, PT, R6, UR11, !P0 ;  /* 0x0000000b06007c0c */ /* 0x000fe2000c741270 */
[----:B------:R3:W-:Y:S01]  /*6c70*/  @P4 STG.E.U8 desc[UR18][R134.64], R7 ;  /* 0x0000000786004986 */ /* 0x0007e2000c101112 */
[----:B------:R-:W-:Y:S01]  /*6c80*/  F2FP.SATFINITE.E5M2.F32.PACK_AB_MERGE_C R9, R9, R8, RZ ;  /* 0x000000080909723e */ /* 0x000fe200048060ff */
[----:B------:R-:W-:Y:S01]  /*6c90*/  IMAD.MOV.U32 R6, RZ, RZ, R194 ;  /* 0x000000ffff067224 */ /* 0x000fe200078e00c2 */
[----:B------:R-:W-:Y:S01]  /*6ca0*/  F2FP.SATFINITE.E5M2.F32.PACK_AB_MERGE_C R11, R11, R10, RZ ;  /* 0x0000000a0b0b723e */ /* 0x000fe200048060ff */
[----:B------:R-:W-:Y:S01]  /*6cb0*/  VIADD R8, R0, 0x8 ;  /* 0x0000000800087836 */ /* 0x000fe20000000000 */
[----:B------:R-:W-:-:S02]  /*6cc0*/  F2FP.SATFINITE.E5M2.F32.PACK_AB_MERGE_C R13, R13, R12, RZ ;  /* 0x0000000c0d0d723e */ /* 0x000fc400048060ff */
[----:B------:R-:W-:Y:S02]  /*6cd0*/  SHF.R.S32.HI R5, RZ, 0x8, R6 ;  /* 0x00000008ff057819 */ /* 0x000fe40000011406 */
[----:B------:R-:W-:Y:S02]  /*6ce0*/  PRMT R6, R9, 0x9910, RZ ;  /* 0x0000991009067816 */ /* 0x000fe400000000ff */
[----:B------:R-:W-:Y:S01]  /*6cf0*/  ISETP.LT.AND P4, PT, R8, UR11, !P0 ;  /* 0x0000000b08007c0c */ /* 0x000fe2000c781270 */
[----:B------:R5:W-:Y:S01]  /*6d00*/  @P1 STG.E.U8 desc[UR18][R136.64], R5 ;  /* 0x0000000588001986 */ /* 0x000be2000c101112 */
[----:B------:R-:W-:Y:S01]  /*6d10*/  ISETP.LT.AND P1, PT, R4, UR11, !P0 ;  /* 0x0000000b04007c0c */ /* 0x000fe2000c721270 */
[----:B------:R-:W-:Y:S01]  /*6d20*/  IMAD.MOV.U32 R4, RZ, RZ, R6 ;  /* 0x000000ffff047224 */ /* 0x000fe200078e0006 */
[----:B------:R-:W-:Y:S01]  /*6d30*/  F2FP.SATFINITE.E5M2.F32.PACK_AB_MERGE_C R15, R15, R14, RZ ;  /* 0x0000000e0f0f723e */ /* 0x000fe200048060ff */
[C---:B------:R-:W-:Y:S01]  /*6d40*/  VIADD R6, R0.reuse, 0xa ;  /* 0x0000000a00067836 */ /* 0x040fe20000000000 */
[----:B------:R-:W-:Y:S01]  /*6d50*/  @P5 STG.E.U8 desc[UR18][R138.64], R9 ;  /* 0x000000098a005986 */ /* 0x000fe2000c101112 */
[----:B------:R-:W-:Y:S01]  /*6d60*/  F2FP.SATFINITE.E5M2.F32.PACK_AB_MERGE_C R17, R17, R16, RZ ;  /* 0x000000101111723e */ /* 0x000fe200048060ff */
[C---:B------:R-:W-:Y:S01]  /*6d70*/  VIADD R14, R0.reuse, 0x31 ;  /* 0x00000031000e7836 */ /* 0x040fe20000000000 */
[----:B---3--:R-:W-:Y:S01]  /*6d80*/  SHF.R.S32.HI R7, RZ, 0x8, R4 ;  /* 0x00000008ff077819 */ /* 0x008fe20000011404 */
[----:B------:R-:W-:Y:S01]  /*6d90*/  VIADD R4, R0, 0xb ;  /* 0x0000000b00047836 */ /* 0x000fe20000000000 */
[----:B------:R-:W-:-:S02]  /*6da0*/  ISETP.LT.AND P5, PT, R6, UR11, !P0 ;  /* 0x0000000b06007c0c */ /* 0x000fc4000c7a1270 */
[----:B------:R-:W-:Y:S01]  /*6db0*/  PRMT R6, R11, 0x9910, RZ ;  /* 0x000099100b067816 */ /* 0x000fe200000000ff */
[----:B------:R3:W-:Y:S01]  /*6dc0*/  @P3 STG.E.U8 desc[UR18][R140.64], R7 ;  /* 0x000000078c003986 */ /* 0x0007e2000c101112 */
[----:B------:R-:W-:Y:S01]  /*6dd0*/  ISETP.LT.AND P3, PT, R4, UR11, !P0 ;  /* 0x0000000b04007c0c */ /* 0x000fe2000c761270 */
[C---:B------:R-:W-:Y:S01]  /*6de0*/  VIADD R4, R0.reuse, 0xc ;  /* 0x0000000c00047836 */ /* 0x040fe20000000000 */
[----:B------:R-:W-:Y:S01]  /*6df0*/  F2FP.SATFINITE.E5M2.F32.PACK_AB_MERGE_C R19, R19, R18, RZ ;  /* 0x000000121313723e */ /* 0x000fe200048060ff */
[----:B-----5:R-:W-:Y:S01]  /*6e00*/  IMAD.MOV.U32 R5, RZ, RZ, R6 ;  /* 0x000000ffff057224 */ /* 0x020fe200078e0006 */
[----:B------:R-:W-:Y:S01]  /*6e10*/  @P6 STG.E.U8 desc[UR18][R144.64], R11 ;  /* 0x0000000b90006986 */ /* 0x000fe2000c101112 */
[----:B------:R-:W-:Y:S01]  /*6e20*/  PRMT R6, R13, 0x9910, RZ ;  /* 0x000099100d067816 */ /* 0x000fe200000000ff */
[----:B------:R-:W-:Y:S01]  /*6e30*/  VIADD R18, R0, 0x7e ;  /* 0x0000007e00127836 */ /* 0x000fe20000000000 */
[----:B------:R-:W-:Y:S01]  /*6e40*/  ISETP.LT.AND P6, PT, R4, UR11, !P0 ;  /* 0x0000000b04007c0c */ /* 0x000fe2000c7c1270 */
[----:B------:R-:W-:Y:S01]  /*6e50*/  VIADD R4, R0, 0xd ;  /* 0x0000000d00047836 */ /* 0x000fe20000000000 */
[----:B------:R-:W-:Y:S01]  /*6e60*/  SHF.R.S32.HI R5, RZ, 0x8, R5 ;  /* 0x00000008ff057819 */ /* 0x000fe20000011405 */
[----:B---3--:R-:W-:Y:S01]  /*6e70*/  IMAD.MOV.U32 R7, RZ, RZ, R6 ;  /* 0x000000ffff077224 */ /* 0x008fe200078e0006 */
[----:B------:R-:W-:-:S03]  /*6e80*/  PRMT R6, R15, 0x9910, RZ ;  /* 0x000099100f067816 */ /* 0x000fc600000000ff */
[----:B------:R3:W-:Y:S01]  /*6e90*/  @P2 STG.E.U8 desc[UR18][R142.64], R5 ;  /* 0x000000058e002986 */ /* 0x0007e2000c101112 */
[----:B------:R-:W-:Y:S01]  /*6ea0*/  ISETP.LT.AND P2, PT, R4, UR11, !P0 ;  /* 0x0000000b04007c0c */ /* 0x000fe2000c741270 */
[----:B------:R-:W-:Y:S01]  /*6eb0*/  VIADD R4, R0, 0xe ;  /* 0x0000000e00047836 */ /* 0x000fe20000000000 */
[----:B------:R-:W-:Y:S01]  /*6ec0*/  SHF.R.S32.HI R7, RZ, 0x8, R7 ;  /* 0x00000008ff077819 */ /* 0x000fe20000011407 */
[----:B------:R5:W-:Y:S01]  /*6ed0*/  @P4 STG.E.U8 desc[UR18][R152.64], R13 ;  /* 0x0000000d98004986 */ /* 0x000be2000c101112 */
[----:B------:R-:W-:Y:S02]  /*6ee0*/  F2FP.SATFINITE.E5M2.F32.PACK_AB_MERGE_C R21, R21, R20, RZ ;  /* 0x000000141515723e */ /* 0x000fe400048060ff */
[----:B------:R-:W-:Y:S01]  /*6ef0*/  ISETP.LT.AND P4, PT, R4, UR11, !P0 ;  /* 0x0000000b04007c0c */ /* 0x000fe2000c781270 */
[----:B------:R-:W-:Y:S01]  /*6f00*/  VIADD R4, R0, 0xf ;  /* 0x0000000f00047836 */ /* 0x000fe20000000000 */
[----:B------:R0:W-:Y:S01]  /*6f10*/  @P1 STG.E.U8 desc[UR18][R148.64], R7 ;  /* 0x0000000794001986 */ /* 0x0001e2000c101112 */
[----:B------:R-:W-:Y:S01]  /*6f20*/  F2FP.SATFINITE.E5M2.F32.PACK_AB_MERGE_C R23, R23, R22, RZ ;  /* 0x000000161717723e */ /* 0x000fe200048060ff */
[----:B---3--:R-:W-:-:S02]  /*6f30*/  IMAD.MOV.U32 R5, RZ, RZ, R6 ;  /* 0x000000ffff057224 */ /* 0x008fc400078e0006 */
[----:B------:R-:W-:Y:S01]  /*6f40*/  ISETP.LT.AND P1, PT, R4, UR11, !P0 ;  /* 0x0000000b04007c0c */ /* 0x000fe2000c721270 */
[C---:B------:R-:W-:Y:S01]  /*6f50*/  VIADD R4, R0.reuse, 0x10 ;  /* 0x0000001000047836 */ /* 0x040fe20000000000 */
[----:B------:R-:W-:Y:S01]  /*6f60*/  @P5 STG.E.U8 desc[UR18][R146.64], R15 ;  /* 0x0000000f92005986 */ /* 0x000fe2000c101112 */
[----:B------:R-:W-:Y:S01]  /*6f70*/  F2FP.SATFINITE.E5M2.F32.PACK_AB_MERGE_C R25, R25, R24, RZ ;  /* 0x000000181919723e */ /* 0x000fe200048060ff */
[C---:B------:R-:W-:Y:S01]  /*6f80*/  VIADD R6, R0.reuse, 0x24 ;  /* 0x0000002400067836 */ /* 0x040fe20000000000 */
[----:B------:R-:W-:Y:S01]  /*6f90*/  SHF.R.S32.HI R5, RZ, 0x8, R5 ;  /* 0x00000008ff057819 */ /* 0x000fe20000011405 */
[----:B-----5:R-:W-:Y:S01]  /*6fa0*/  VIADD R13, R0, 0x25 ;  /* 0x00000025000d7836 */ /* 0x020fe20000000000 */
[----:B------:R-:W-:Y:S01]  /*6fb0*/  ISETP.LT.AND P5, PT, R4, UR11, !P0 ;  /* 0x0000000b04007c0c */ /* 0x000fe2000c7a1270 */
[----:B------:R-:W-:Y:S01]  /*6fc0*/  VIADD R4, R0, 0x11 ;  /* 0x0000001100047836 */ /* 0x000fe20000000000 */
[----:B0-----:R-:W-:Y:S01]  /*6fd0*/  PRMT R7, R17, 0x9910, RZ ;  /* 0x0000991011077816 */ /* 0x001fe200000000ff */
[----:B------:R0:W-:Y:S01]  /*6fe0*/  @P3 STG.E.U8 desc[UR18][R156.64], R5 ;  /* 0x000000059c003986 */ /* 0x0001e2000c101112 */
[----:B------:R-:W-:-:S02]  /*6ff0*/  F2FP.SATFINITE.E5M2.F32.PACK_AB_MERGE_C R27, R27, R26, RZ ;  /* 0x0000001a1b1b723e */ /* 0x000fc400048060ff */
[----:B------:R-:W-:Y:S01]  /*7000*/  ISETP.LT.AND P3, PT, R4, UR11, !P0 ;  /* 0x0000000b04007c0c */ /* 0x000fe2000c761270 */
[----:B------:R-:W-:Y:S01]  /*7010*/  VIADD R4, R0, 0x12 ;  /* 0x0000001200047836 */ /* 0x000fe20000000000 */
[----:B------:R-:W-:Y:S01]  /*7020*/  @P6 STG.E.U8 desc[UR18][R154.64], R17 ;  /* 0x000000119a006986 */ /* 0x000fe2000c101112 */
[----:B------:R-:W-:Y:S02]  /*7030*/  SHF.R.S32.HI R7, RZ, 0x8, R7 ;  /* 0x00000008ff077819 */ /* 0x000fe40000011407 */
[----:B------:R-:W-:Y:S02]  /*7040*/  F2FP.SATFINITE.E5M2.F32.PACK_AB_MERGE_C R29, R29, R28, RZ ;  /* 0x0000001c1d1d723e */ /* 0x000fe400048060ff */
[----:B------:R-:W-:Y:S01]  /*7050*/  ISETP.LT.AND P6, PT, R4, UR4, !P0 ;  /* 0x0000000404007c0c */ /* 0x000fe2000c7c1270 */
[----:B------:R-:W3:Y:S01]  /*7060*/  LDCU UR4, c[0x0][0x39c] ;  /* 0x00007380ff0477ac */ /* 0x000ee20008000800 */
[----:B------:R-:W-:Y:S01]  /*7070*/  VIADD R4, R0, 0x13 ;  /* 0x0000001300047836 */ /* 0x000fe20000000000 */
[----:B------:R5:W-:Y:S01]  /*7080*/  @P2 STG.E.U8 desc[UR18][R150.64], R7 ;  /* 0x0000000796002986 */ /* 0x000be2000c101112 */
[----:B0-----:R-:W-:-:S02]  /*7090*/  PRMT R5, R19, 0x9910, RZ ;  /* 0x0000991013057816 */ /* 0x001fc400000000ff */
[----:B------:R-:W-:Y:S01]  /*70a0*/  F2FP.SATFINITE.E5M2.F32.PACK_AB_MERGE_C R31, R31, R30, RZ ;  /* 0x0000001e1f1f723e */ /* 0x000fe200048060ff */
[----:B------:R-:W-:Y:S01]  /*70b0*/  @P4 STG.E.U8 desc[UR18][R164.64], R19 ;  /* 0x00000013a4004986 */ /* 0x000fe2000c101112 */
[----:B-1----:R-:W-:Y:S01]  /*70c0*/  ISETP.LT.AND P2, PT, R4, UR6, !P0 ;  /* 0x0000000604007c0c */ /* 0x002fe2000c741270 */
[----:B------:R-:W0:Y:S01]  /*70d0*/  LDCU UR6, c[0x0][0x39c] ;  /* 0x00007380ff0677ac */ /* 0x000e220008000800 */
[----:B------:R-:W-:Y:S01]  /*70e0*/  VIADD R4, R0, 0x14 ;  /* 0x0000001400047836 */ /* 0x000fe20000000000 */
[----:B------:R-:W-:Y:S02]  /*70f0*/  SHF.R.S32.HI R5, RZ, 0x8, R5 ;  /* 0x00000008ff057819 */ /* 0x000fe40000011405 */
[----:B------:R-:W-:Y:S02]  /*7100*/  F2FP.SATFINITE.E5M2.F32.PACK_AB_MERGE_C R33, R33, R32, RZ ;  /* 0x000000202121723e */ /* 0x000fe400048060ff */
[----:B--2---:R-:W-:Y:S01]  /*7110*/  ISETP.LT.AND P4, PT, R4, UR7, !P0 ;  /* 0x0000000704007c0c */ /* 0x004fe2000c781270 */
[----:B------:R-:W1:Y:S01]  /*7120*/  LDCU UR7, c[0x0][0x39c] ;  /* 0x00007380ff0777ac */ /* 0x000e620008000800 */
[----:B------:R-:W-:Y:S01]  /*7130*/  VIADD R4, R0, 0x15 ;  /* 0x0000001500047836 */ /* 0x000fe20000000000 */
[----:B------:R2:W-:Y:S01]  /*7140*/  @P1 STG.E.U8 desc[UR18][R160.64], R5 ;  /* 0x00000005a0001986 */ /* 0x0005e2000c101112 */
[----:B-----5:R-:W-:-:S02]  /*7150*/  PRMT R7, R21, 0x9910, RZ ;  /* 0x0000991015077816 */ /* 0x020fc400000000ff */
[----:B------:R-:W-:Y:S01]  /*7160*/  F2FP.SATFINITE.E5M2.F32.PACK_AB_MERGE_C R35, R35, R34, RZ ;  /* 0x000000222323723e */ /* 0x000fe200048060ff */
[----:B------:R-:W-:Y:S01]  /*7170*/  @P5 STG.E.U8 desc[UR18][R158.64], R21 ;  /* 0x000000159e005986 */ /* 0x000fe2000c101112 */
[----:B---3--:R-:W-:Y:S01]  /*7180*/  ISETP.LT.AND P1, PT, R4, UR4, !P0 ;  /* 0x0000000404007c0c */ /* 0x008fe2000c721270 */
[----:B------:R-:W3:Y:S01]  /*7190*/  LDCU UR4, c[0x0][0x39c] ;  /* 0x00007380ff0477ac */ /* 0x000ee20008000800 */
[----:B------:R-:W-:Y:S01]  /*71a0*/  VIADD R4, R0, 0x16 ;  /* 0x0000001600047836 */ /* 0x000fe20000000000 */
[----:B------:R-:W-:Y:S02]  /*71b0*/  SHF.R.S32.HI R7, RZ, 0x8, R7 ;  /* 0x00000008ff077819 */ /* 0x000fe40000011407 */
[----:B------:R-:W-:Y:S02]  /*71c0*/  PRMT R11, R35, 0x9910, RZ ;  /* 0x00009910230b7816 */ /* 0x000fe400000000ff */
[----:B0-----:R-:W-:Y:S01]  /*71d0*/  ISETP.LT.AND P5, PT, R4, UR6, !P0 ;  /* 0x0000000604007c0c */ /* 0x001fe2000c7a1270 */
[----:B------:R-:W0:Y:S01]  /*71e0*/  LDCU UR6, c[0x0][0x39c] ;  /* 0x00007380ff0677ac */ /* 0x000e220008000800 */
[----:B------:R-:W-:Y:S01]  /*71f0*/  VIADD R4, R0, 0x17 ;  /* 0x0000001700047836 */ /* 0x000fe20000000000 */
[----:B------:R5:W-:Y:S01]  /*7200*/  @P3 STG.E.U8 desc[UR18][R168.64], R7 ;  /* 0x00000007a8003986 */ /* 0x000be2000c101112 */
[----:B--2---:R-:W-:-:S02]  /*7210*/  PRMT R5, R23, 0x9910, RZ ;  /* 0x0000991017057816 */ /* 0x004fc400000000ff */
[----:B------:R-:W-:Y:S01]  /*7220*/  SHF.R.S32.HI R11, RZ, 0x8, R11 ;  /* 0x00000008ff0b7819 */ /* 0x000fe2000001140b */
[----:B------:R-:W-:Y:S01]  /*7230*/  @P6 STG.E.U8 desc[UR18][R166.64], R23 ;  /* 0x00000017a6006986 */ /* 0x000fe2000c101112 */
[----:B-1----:R-:W-:Y:S01]  /*7240*/  ISETP.LT.AND P3, PT, R4, UR7, !P0 ;  /* 0x0000000704007c0c */ /* 0x002fe2000c761270 */
[----:B------:R-:W1:Y:S01]  /*7250*/  LDCU UR7, c[0x0][0x39c] ;  /* 0x00007380ff0777ac */ /* 0x000e620008000800 */
[----:B------:R-:W-:Y:S01]  /*7260*/  VIADD R4, R0, 0x18 ;  /* 0x0000001800047836 */ /* 0x000fe20000000000 */
[----:B------:R-:W-:Y:S02]  /*7270*/  SHF.R.S32.HI R5, RZ, 0x8, R5 ;  /* 0x00000008ff057819 */ /* 0x000fe40000011405 */
[----:B------:R-:W-:Y:S02]  /*7280*/  F2FP.SATFINITE.E5M2.F32.PACK_AB_MERGE_C R37, R37, R36, RZ ;  /* 0x000000242525723e */ /* 0x000fe400048060ff */
[----:B---3--:R-:W-:Y:S01]  /*7290*/  ISETP.LT.AND P6, PT, R4, UR4, !P0 ;  /* 0x0000000404007c0c */ /* 0x008fe2000c7c1270 */
[----:B------:R-:W2:Y:S01]  /*72a0*/  LDCU UR4, c[0x0][0x39c] ;  /* 0x00007380ff0477ac */ /* 0x000ea20008000800 */
[----:B------:R-:W-:Y:S01]  /*72b0*/  VIADD R4, R0, 0x19 ;  /* 0x0000001900047836 */ /* 0x000fe20000000000 */
[----:B------:R3:W-:Y:S01]  /*72c0*/  @P2 STG.E.U8 desc[UR18][R162.64], R5 ;  /* 0x00000005a2002986 */ /* 0x0007e2000c101112 */
[----:B-----5:R-:W-:-:S02]  /*72d0*/  PRMT R7, R25, 0x9910, RZ ;  /* 0x0000991019077816 */ /* 0x020fc400000000ff */
[----:B------:R-:W-:Y:S01]  /*72e0*/  PRMT R12, R37, 0x9910, RZ ;  /* 0x00009910250c7816 */ /* 0x000fe200000000ff */
[----:B------:R-:W-:Y:S01]  /*72f0*/  @P4 STG.E.U8 desc[UR18][R176.64], R25 ;  /* 0x00000019b0004986 */ /* 0x000fe2000c101112 */
[----:B0-----:R-:W-:Y:S01]  /*7300*/  ISETP.LT.AND P2, PT, R4, UR6, !P0 ;  /* 0x0000000604007c0c */ /* 0x001fe2000c741270 */
[----:B------:R-:W0:Y:S01]  /*7310*/  LDCU UR6, c[0x0][0x39c] ;  /* 0x00007380ff0677ac */ /* 0x000e220008000800 */
[----:B------:R-:W-:Y:S01]  /*7320*/  VIADD R4, R0, 0x1a ;  /* 0x0000001a00047836 */ /* 0x000fe20000000000 */
[----:B------:R-:W-:Y:S02]  /*7330*/  SHF.R.S32.HI R7, RZ, 0x8, R7 ;  /* 0x00000008ff077819 */ /* 0x000fe40000011407 */
[----:B------:R-:W-:Y:S02]  /*7340*/  F2FP.SATFINITE.E5M2.F32.PACK_AB_MERGE_C R39, R39, R38, RZ ;  /* 0x000000262727723e */ /* 0x000fe400048060ff */
[----:B-1----:R-:W-:Y:S01]  /*7350*/  ISETP.LT.AND P4, PT, R4, UR7, !P0 ;  /* 0x0000000704007c0c */ /* 0x002fe2000c781270 */
[----:B------:R-:W1:Y:S01]  /*7360*/  LDCU UR7, c[0x0][0x39c] ;  /* 0x00007380ff0777ac */ /* 0x000e620008000800 */
[----:B------:R-:W-:Y:S01]  /*7370*/  VIADD R4, R0, 0x1b ;  /* 0x0000001b00047836 */ /* 0x000fe20000000000 */
[----:B------:R5:W-:Y:S01]  /*7380*/  @P1 STG.E.U8 desc[UR18][R172.64], R7 ;  /* 0x00000007ac001986 */ /* 0x000be2000c101112 */
[----:B---3--:R-:W-:-:S02]  /*7390*/  PRMT R5, R27, 0x9910, RZ ;  /* 0x000099101b057816 */ /* 0x008fc400000000ff */
[----:B------:R-:W-:Y:S01]  /*73a0*/  F2FP.SATFINITE.E5M2.F32.PACK_AB_MERGE_C R41, R41, R40, RZ ;  /* 0x000000282929723e */ /* 0x000fe200048060ff */
[----:B------:R-:W-:Y:S01]  /*73b0*/  @P5 STG.E.U8 desc[UR18][R170.64], R27 ;  /* 0x0000001baa005986 */ /* 0x000fe2000c101112 */
[----:B--2---:R-:W-:Y:S01]  /*73c0*/  ISETP.LT.AND P1, PT, R4, UR4, !P0 ;  /* 0x0000000404007c0c */ /* 0x004fe2000c721270 */
[----:B------:R-:W2:Y:S01]  /*73d0*/  LDCU UR4, c[0x0][0x39c] ;  /* 0x00007380ff0477ac */ /* 0x000ea20008000800 */
[----:B------:R-:W-:Y:S01]  /*73e0*/  VIADD R4, R0, 0x1c ;  /* 0x0000001c00047836 */ /* 0x000fe20000000000 */
[----:B------:R-:W-:Y:S02]  /*73f0*/  SHF.R.S32.HI R5, RZ, 0x8, R5 ;  /* 0x00000008ff057819 */ /* 0x000fe40000011405 */
[----:B------:R-:W-:Y:S02]  /*7400*/  F2FP.SATFINITE.E5M2.F32.PACK_AB_MERGE_C R43, R43, R42, RZ ;  /* 0x0000002a2b2b723e */ /* 0x000fe400048060ff */
[----:B0-----:R-:W-:Y:S01]  /*7410*/  ISETP.LT.AND P5, PT, R4, UR6, !P0 ;  /* 0x0000000604007c0c */ /* 0x001fe2000c7a1270 */
[----:B------:R-:W0:Y:S01]  /*7420*/  LDCU UR6, c[0x0][0x39c] ;  /* 0x00007380ff0677ac */ /* 0x000e220008000800 */
[----:B------:R-:W-:Y:S01]  /*7430*/  VIADD R4, R0, 0x1d ;  /* 0x0000001d00047836 */ /* 0x000fe20000000000 */
[----:B------:R3:W-:Y:S01]  /*7440*/  @P3 STG.E.U8 desc[UR18][R180.64], R5 ;  /* 0x00000005b4003986 */ /* 0x0007e2000c101112 */
[----:B-----5:R-:W-:-:S02]  /*7450*/  PRMT R7, R29, 0x9910, RZ ;  /* 0x000099101d077816 */ /* 0x020fc400000000ff */
[----:B------:R-:W-:Y:S01]  /*7460*/  F2FP.SATFINITE.E5M2.F32.PACK_AB_MERGE_C R45, R45, R44, RZ ;  /* 0x0000002c2d2d723e */ /* 0x000fe200048060ff */
[----:B------:R-:W-:Y:S01]  /*7470*/  @P6 STG.E.U8 desc[UR18][R178.64], R29 ;  /* 0x0000001db2006986 */ /* 0x000fe2000c101112 */
[----:B-1----:R-:W-:Y:S01]  /*7480*/  ISETP.LT.AND P3, PT, R4, UR7, !P0 ;  /* 0x0000000704007c0c */ /* 0x002fe2000c761270 */
[----:B------:R-:W1:Y:S01]  /*7490*/  LDCU UR7, c[0x0][0x39c] ;  /* 0x00007380ff0777ac */ /* 0x000e620008000800 */
[----:B------:R-:W-:Y:S01]  /*74a0*/  VIADD R4, R0, 0x1e ;  /* 0x0000001e00047836 */ /* 0x000fe20000000000 */
[----:B------:R-:W-:Y:S02]  /*74b0*/  SHF.R.S32.HI R7, RZ, 0x8, R7 ;  /* 0x00000008ff077819 */ /* 0x000fe40000011407 */
[----:B------:R-:W-:Y:S02]  /*74c0*/  F2FP.SATFINITE.E5M2.F32.PACK_AB_MERGE_C R47, R47, R46, RZ ;  /* 0x0000002e2f2f723e */ /* 0x000fe400048060ff */
[----:B--2---:R-:W-:Y:S01]  /*74d0*/  ISETP.LT.AND P6, PT, R4, UR4, !P0 ;  /* 0x0000000404007c0c */ /* 0x004fe2000c7c1270 */
[----:B------:R-:W2:Y:S01]  /*74e0*/  LDCU UR4, c[0x0][0x39c] ;  /* 0x00007380ff0477ac */ /* 0x000ea20008000800 */
[----:B------:R-:W-:Y:S01]  /*74f0*/  VIADD R4, R0, 0x1f ;  /* 0x0000001f00047836 */ /* 0x000fe20000000000 */
[----:B------:R5:W-:Y:S01]  /*7500*/  @P2 STG.E.U8 desc[UR18][R174.64], R7 ;  /* 0x00000007ae002986 */ /* 0x000be2000c101112 */
[----:B---3--:R-:W-:-:S02]  /*7510*/  PRMT R5, R31, 0x9910, RZ ;  /* 0x000099101f057816 */ /* 0x008fc400000000ff */
[----:B------:R-:W-:Y:S01]  /*7520*/  F2FP.SATFINITE.E5M2.F32.PACK_AB_MERGE_C R49, R49, R48, RZ ;  /* 0x000000303131723e */ /* 0x000fe200048060ff */
[----:B------:R-:W-:Y:S01]  /*7530*/  @P4 STG.E.U8 desc[UR18][R184.64], R31 ;  /* 0x0000001fb8004986 */ /* 0x000fe2000c101112 */
[----:B0-----:R-:W-:Y:S01]  /*7540*/  ISETP.LT.AND P2, PT, R4, UR6, !P0 ;  /* 0x0000000604007c0c */ /* 0x001fe2000c741270 */
[----:B------:R-:W-:Y:S01]  /*7550*/  VIADD R4, R0, 0x20 ;  /* 0x0000002000047836 */ /* 0x000fe20000000000 */
[----:B------:R-:W0:Y:S01]  /*7560*/  LDCU UR6, c[0x0][0x39c] ;  /* 0x00007380ff0677ac */ /* 0x000e220008000800 */
[----:B------:R-:W-:Y:S02]  /*7570*/  SHF.R.S32.HI R5, RZ, 0x8, R5 ;  /* 0x00000008ff057819 */ /* 0x000fe40000011405 */
[----:B------:R-:W-:Y:S02]  /*7580*/  F2FP.SATFINITE.E5M2.F32.PACK_AB_MERGE_C R51, R51, R50, RZ ;  /* 0x000000323333723e */ /* 0x000fe400048060ff */
[----:B-1----:R-:W-:Y:S01]  /*7590*/  ISETP.LT.AND P4, PT, R4, UR7, !P0 ;  /* 0x0000000704007c0c */ /* 0x002fe2000c781270 */
[----:B------:R-:W1:Y:S01]  /*75a0*/  LDCU UR7, c[0x0][0x39c] ;  /* 0x00007380ff0777ac */ /* 0x000e620008000800 */
[----:B------:R-:W-:Y:S01]  /*75b0*/  VIADD R4, R0, 0x21 ;  /* 0x0000002100047836 */ /* 0x000fe20000000000 */
[----:B------:R3:W-:Y:S01]  /*75c0*/  @P1 STG.E.U8 desc[UR18][R182.64], R5 ;  /* 0x00000005b6001986 */ /* 0x0007e2000c101112 */
[----:B-----5:R-:W-:-:S02]  /*75d0*/  PRMT R7, R33, 0x9910, RZ ;  /* 0x0000991021077816 */ /* 0x020fc400000000ff */
[----:B------:R-:W-:Y:S01]  /*75e0*/  F2FP.SATFINITE.E5M2.F32.PACK_AB_MERGE_C R53, R53, R52, RZ ;  /* 0x000000343535723e */ /* 0x000fe200048060ff */
[----:B------:R-:W-:Y:S01]  /*75f0*/  @P5 STG.E.U8 desc[UR18][R190.64], R33 ;  /* 0x00000021be005986 */ /* 0x000fe2000c101112 */
[----:B--2---:R-:W-:Y:S01]  /*7600*/  ISETP.LT.AND P1, PT, R4, UR4, !P0 ;  /* 0x0000000404007c0c */ /* 0x004fe2000c721270 */
[----:B------:R-:W2:Y:S01]  /*7610*/  LDCU UR4, c[0x0][0x39c] ;  /* 0x00007380ff0477ac */ /* 0x000ea20008000800 */
[C---:B------:R-:W-:Y:S01]  /*7620*/  VIADD R4, R0.reuse, 0x22 ;  /* 0x0000002200047836 */ /* 0x040fe20000000000 */
[----:B------:R-:W-:Y:S02]  /*7630*/  SHF.R.S32.HI R7, RZ, 0x8, R7 ;  /* 0x00000008ff077819 */ /* 0x000fe40000011407 */
[----:B------:R-:W-:Y:S01]  /*7640*/  F2FP.SATFINITE.E5M2.F32.PACK_AB_MERGE_C R55, R55, R54, RZ ;  /* 0x000000363737723e */ /* 0x000fe200048060ff */
[----:B---3--:R-:W-:Y:S01]  /*7650*/  VIADD R5, R0, 0x23 ;  /* 0x0000002300057836 */ /* 0x008fe20000000000 */
[----:B0-----:R-:W-:Y:S01]  /*7660*/  ISETP.LT.AND P5, PT, R4, UR6, !P0 ;  /* 0x0000000604007c0c */ /* 0x001fe2000c7a1270 */
[----:B------:R0:W-:Y:S01]  /*7670*/  @P3 STG.E.U8 desc[UR18][R188.64], R7 ;  /* 0x00000007bc003986 */ /* 0x0001e2000c101112 */
[C---:B------:R-:W-:Y:S01]  /*7680*/  IADD3 R4, P3, PT, R192.reuse, R2, RZ ;  /* 0x00000002c0047210 */ /* 0x040fe20007f7e0ff */
[----:B------:R-:W3:Y:S01]  /*7690*/  LDCU UR6, c[0x0][0x39c] ;  /* 0x00007380ff0677ac */ /* 0x000ee20008000800 */
[----:B------:R-:W-:Y:S01]  /*76a0*/  F2FP.SATFINITE.E5M2.F32.PACK_AB_MERGE_C R57, R57, R56, RZ ;  /* 0x000000383939723e */ /* 0x000fe200048060ff */
[----:B------:R-:W-:Y:S01]  /*76b0*/  @P6 STG.E.U8 desc[UR18][R186.64], R35 ;  /* 0x00000023ba006986 */ /* 0x000fe2000c101112 */
[----:B-1----:R-:W-:Y:S01]  /*76c0*/  ISETP.LT.AND P6, PT, R5, UR7, !P0 ;  /* 0x0000000705007c0c */ /* 0x002fe2000c7c1270 */
[----:B------:R-:W1:Y:S01]  /*76d0*/  LDCU UR7, c[0x0][0x39c] ;  /* 0x00007380ff0777ac */ /* 0x000e620008000800 */
[C---:B------:R-:W-:Y:S01]  /*76e0*/  LEA.HI.X.SX32 R5, R192.reuse, R3, 0x1, P3 ;  /* 0x00000003c0057211 */ /* 0x040fe200018f0eff */
[----:B------:R-:W-:Y:S01]  /*76f0*/  VIADD R192, R192, UR5 ;  /* 0x00000005c0c07c36 */ /* 0x000fe20008000000 */
[----:B------:R-:W-:-:S02]  /*7700*/  F2FP.SATFINITE.E5M2.F32.PACK_AB_MERGE_C R59, R59, R58, RZ ;  /* 0x0000003a3b3b723e */ /* 0x000fc400048060ff */
[----:B--2---:R-:W-:Y:S01]  /*7710*/  ISETP.LT.AND P3, PT, R6, UR4, !P0 ;  /* 0x0000000406007c0c */ /* 0x004fe2000c761270 */
[----:B------:R2:W-:Y:S01]  /*7720*/  @P2 STG.E.U8 desc[UR18][R4.64], R11 ;  /* 0x0000000b04002986 */ /* 0x0005e2000c101112 */
[----:B------:R-:W5:Y:S01]  /*7730*/  LDCU UR4, c[0x0][0x39c] ;  /* 0x00007380ff0477ac */ /* 0x000f620008000800 */
[C---:B------:R-:W-:Y:S01]  /*7740*/  IADD3 R6, P2, PT, R192.reuse, R2, RZ ;  /* 0x00000002c0067210 */ /* 0x040fe20007f5e0ff */
[C---:B------:R-:W-:Y:S01]  /*7750*/  VIADD R10, R192.reuse, UR5 ;  /* 0x00000005c00a7c36 */ /* 0x040fe20008000000 */
[----:B------:R-:W-:Y:S02]  /*7760*/  F2FP.SATFINITE.E5M2.F32.PACK_AB_MERGE_C R61, R61, R60, RZ ;  /* 0x0000003c3d3d723e */ /* 0x000fe400048060ff */
[-C--:B0-----:R-:W-:Y:S02]  /*7770*/  LEA.HI.X.SX32 R7, R192, R3.reuse, 0x1, P2 ;  /* 0x00000003c0077211 */ /* 0x081fe400010f0eff */
[C---:B------:R-:W-:Y:S02]  /*7780*/  IADD3 R8, P2, PT, R10.reuse, R2, RZ ;  /* 0x000000020a087210 */ /* 0x040fe40007f5e0ff */
[----:B------:R-:W-:Y:S01]  /*7790*/  F2FP.SATFINITE.E5M2.F32.PACK_AB_MERGE_C R63, R63, R62, RZ ;  /* 0x0000003e3f3f723e */ /* 0x000fe200048060ff */
[----:B------:R0:W-:Y:S01]  /*77a0*/  @P4 STG.E.U8 desc[UR18][R6.64], R37 ;  /* 0x0000002506004986 */ /* 0x0001e2000c101112 */
[C---:B------:R-:W-:Y:S01]  /*77b0*/  LEA.HI.X.SX32 R9, R10.reuse, R3, 0x1, P2 ;  /* 0x000000030a097211 */ /* 0x040fe200010f0eff */
[----:B------:R-:W-:Y:S01]  /*77c0*/  VIADD R10, R10, UR5 ;  /* 0x000000050a0a7c36 */ /* 0x000fe20008000000 */
[----:B--2---:R-:W-:Y:S01]  /*77d0*/  SHF.R.S32.HI R11, RZ, 0x8, R12 ;  /* 0x00000008ff0b7819 */ /* 0x004fe2000001140c */
[C---:B------:R-:W-:Y:S01]  /*77e0*/  VIADD R5, R0.reuse, 0x26 ;  /* 0x0000002600057836 */ /* 0x040fe20000000000 */
[----:B------:R-:W-:Y:S01]  /*77f0*/  F2FP.SATFINITE.E5M2.F32.PACK_AB_MERGE_C R65, R65, R64, RZ ;  /* 0x000000404141723e */ /* 0x000fe200048060ff */
[----:B------:R-:W-:Y:S01]  /*7800*/  VIADD R12, R0, 0x27 ;  /* 0x00000027000c7836 */ /* 0x000fe20000000000 */
[----:B------:R-:W-:Y:S01]  /*7810*/  F2FP.SATFINITE.E5M2.F32.PACK_AB_MERGE_C R67, R67, R66, RZ ;  /* 0x000000424343723e */ /* 0x000fe200048060ff */
[----:B------:R2:W-:Y:S01]  /*7820*/  @P1 STG.E.U8 desc[UR18][R8.64], R11 ;  /* 0x0000000b08001986 */ /* 0x0005e2000c101112 */
[----:B------:R-:W-:-:S02]  /*7830*/  IADD3 R4, P1, PT, R10, R2, RZ ;  /* 0x000000020a047210 */ /* 0x000fc40007f3e0ff */
[----:B-----5:R-:W-:Y:S01]  /*7840*/  ISETP.LT.AND P2, PT, R13, UR4, !P0 ;  /* 0x000000040d007c0c */ /* 0x020fe2000c741270 */
[----:B------:R-:W5:Y:S01]  /*7850*/  LDCU UR4, c[0x0][0x39c] ;  /* 0x00007380ff0477ac */ /* 0x000f620008000800 */
[----:B---3--:R-:W-:Y:S02]  /*7860*/  ISETP.LT.AND P4, PT, R5, UR6, !P0 ;  /* 0x0000000605007c0c */ /* 0x008fe4000c781270 */
[CC--:B------:R-:W-:Y:S01]  /*7870*/  LEA.HI.X.SX32 R5, R10.reuse, R3.reuse, 0x1, P1 ;  /* 0x000000030a057211 */ /* 0x0c0fe200008f0eff */
[----:B------:R-:W-:Y:S01]  /*7880*/  VIADD R10, R10, UR5 ;  /* 0x000000050a0a7c36 */ /* 0x000fe20008000000 */
[----:B------:R-:W-:Y:S01]  /*7890*/  PRMT R13, R39, 0x9910, RZ ;  /* 0x00009910270d7816 */ /* 0x000fe200000000ff */
[----:B------:R-:W3:Y:S01]  /*78a0*/  LDCU UR6, c[0x0][0x39c] ;  /* 0x00007380ff0677ac */ /* 0x000ee20008000800 */
[----:B-1----:R-:W-:Y:S01]  /*78b0*/  ISETP.LT.AND P1, PT, R12, UR7, !P0 ;  /* 0x000000070c007c0c */ /* 0x002fe2000c721270 */
[----:B------:R1:W-:Y:S01]  /*78c0*/  @P5 STG.E.U8 desc[UR18][R4.64], R39 ;  /* 0x0000002704005986 */ /* 0x0003e2000c101112 */
[CC--:B0-----:R-:W-:Y:S01]  /*78d0*/  IADD3 R6, P5, PT, R10.reuse, R2.reuse, RZ ;  /* 0x000000020a067210 */ /* 0x0c1fe20007fbe0ff */
[C---:B--2---:R-:W-:Y:S01]  /*78e0*/  VIADD R11, R10.reuse, UR5 ;  /* 0x000000050a0b7c36 */ /* 0x044fe20008000000 */
[----:B------:R-:W-:Y:S01]  /*78f0*/  SHF.R.S32.HI R13, RZ, 0x8, R13 ;  /* 0x00000008ff0d7819 */ /* 0x000fe2000001140d */
[----:B------:R-:W0:Y:S01]  /*7900*/  LDCU UR7, c[0x0][0x39c] ;  /* 0x00007380ff0777ac */ /* 0x000e220008000800 */
[-C--:B------:R-:W-:Y:S01]  /*7910*/  LEA.HI.X.SX32 R7, R10, R3.reuse, 0x1, P5 ;  /* 0x000000030a077211 */ /* 0x080fe200028f0eff */
[C---:B------:R-:W-:Y:S01]  /*7920*/  VIADD R10, R0.reuse, 0x28 ;  /* 0x00000028000a7836 */ /* 0x040fe20000000000 */
[----:B------:R-:W-:Y:S01]  /*7930*/  IADD3 R8, P5, PT, R11, R2, RZ ;  /* 0x000000020b087210 */ /* 0x000fe20007fbe0ff */
[----:B------:R-:W-:Y:S01]  /*7940*/  VIADD R12, R0, 0x29 ;  /* 0x00000029000c7836 */ /* 0x000fe20000000000 */
[----:B------:R-:W-:Y:S01]  /*7950*/  F2FP.SATFINITE.E5M2.F32.PACK_AB_MERGE_C R69, R69, R68, RZ ;  /* 0x000000444545723e */ /* 0x000fe200048060ff */
[----:B------:R2:W-:Y:S01]  /*7960*/  @P6 STG.E.U8 desc[UR18][R6.64], R13 ;  /* 0x0000000d06006986 */ /* 0x0005e2000c101112 */
[C---:B------:R-:W-:Y:S01]  /*7970*/  LEA.HI.X.SX32 R9, R11.reuse, R3, 0x1, P5 ;  /* 0x000000030b097211 */ /* 0x040fe200028f0eff */
[----:B------:R-:W-:Y:S01]  /*7980*/  VIADD R11, R11, UR5 ;  /* 0x000000050b0b7c36 */ /* 0x000fe20008000000 */
[----:B-----5:R-:W-:Y:S01]  /*7990*/  ISETP.LT.AND P5, PT, R10, UR4, !P0 ;  /* 0x000000040a007c0c */ /* 0x020fe2000c7a1270 */
[----:B------:R-:W5:Y:S01]  /*79a0*/  LDCU UR4, c[0x0][0x39c] ;  /* 0x00007380ff0477ac */ /* 0x000f620008000800 */
[----:B------:R-:W-:Y:S01]  /*79b0*/  PRMT R10, R41, 0x9910, RZ ;  /* 0x00009910290a7816 */ /* 0x000fe200000000ff */
[----:B------:R0:W-:Y:S01]  /*79c0*/  @P3 STG.E.U8 desc[UR18][R8.64], R41 ;  /* 0x0000002908003986 */ /* 0x0001e2000c101112 */
[----:B-1----:R-:W-:-:S02]  /*79d0*/  IADD3 R4, P3, PT, R11, R2, RZ ;  /* 0x000000020b047210 */ /* 0x002fc40007f7e0ff */
[----:B------:R-:W-:Y:S02]  /*79e0*/  F2FP.SATFINITE.E5M2.F32.PACK_AB_MERGE_C R71, R71, R70, RZ ;  /* 0x000000464747723e */ /* 0x000fe400048060ff */
[CC--:B------:R-:W-:Y:S01]  /*79f0*/  LEA.HI.X.SX32 R5, R11.reuse, R3.reuse, 0x1, P3 ;  /* 0x000000030b057211 */ /* 0x0c0fe200018f0eff */
[----:B------:R-:W-:Y:S01]  /*7a00*/  VIADD R11, R11, UR5 ;  /* 0x000000050b0b7c36 */ /* 0x000fe20008000000 */
[----:B--2---:R-:W-:Y:S02]  /*7a10*/  SHF.R.S32.HI R13, RZ, 0x8, R10 ;  /* 0x00000008ff0d7819 */ /* 0x004fe4000001140a */
[----:B---3--:R-:W-:Y:S01]  /*7a20*/  ISETP.LT.AND P3, PT, R12, UR6, !P0 ;  /* 0x000000060c007c0c */ /* 0x008fe2000c761270 */
[----:B------:R-:W1:Y:S01]  /*7a30*/  LDCU UR6, c[0x0][0x39c] ;  /* 0x00007380ff0677ac */ /* 0x000e620008000800 */
[C---:B------:R-:W-:Y:S01]  /*7a40*/  VIADD R10, R11.reuse, UR5 ;  /* 0x000000050b0a7c36 */ /* 0x040fe20008000000 */
[----:B------:R2:W-:Y:S01]  /*7a50*/  @P2 STG.E.U8 desc[UR18][R4.64], R13 ;  /* 0x0000000d04002986 */ /* 0x0005e2000c101112 */
[----:B------:R-:W-:Y:S01]  /*7a60*/  IADD3 R6, P2, PT, R11, R2, RZ ;  /* 0x000000020b067210 */ /* 0x000fe20007f5e0ff */
[C---:B0-----:R-:W-:Y:S01]  /*7a70*/  VIADD R8, R0.reuse, 0x2a ;  /* 0x0000002a00087836 */ /* 0x041fe20000000000 */
[----:B------:R-:W-:Y:S01]  /*7a80*/  PRMT R12, R43, 0x9910, RZ ;  /* 0x000099102b0c7816 */ /* 0x000fe200000000ff */
[----:B------:R-:W-:Y:S01]  /*7a90*/  VIADD R9, R0, 0x2b ;  /* 0x0000002b00097836 */ /* 0x000fe20000000000 */
[----:B------:R-:W-:-:S02]  /*7aa0*/  LEA.HI.X.SX32 R7, R11, R3, 0x1, P2 ;  /* 0x000000030b077211 */ /* 0x000fc400010f0eff */
[----:B-----5:R-:W-:Y:S01]  /*7ab0*/  ISETP.LT.AND P2, PT, R8, UR4, !P0 ;  /* 0x0000000408007c0c */ /* 0x020fe2000c741270 */
[----:B------:R-:W-:Y:S01]  /*7ac0*/  IMAD.MOV.U32 R11, RZ, RZ, R12 ;  /* 0x000000ffff0b7224 */ /* 0x000fe200078e000c */
[C---:B------:R-:W-:Y:S01]  /*7ad0*/  IADD3 R8, P6, PT, R10.reuse, R2, RZ ;  /* 0x000000020a087210 */ /* 0x040fe20007fde0ff */
[----:B------:R0:W-:Y:S01]  /*7ae0*/  @P4 STG.E.U8 desc[UR18][R6.64], R43 ;  /* 0x0000002b06004986 */ /* 0x0001e2000c101112 */
[----:B------:R-:W-:Y:S01]  /*7af0*/  ISETP.LT.AND P4, PT, R9, UR7, !P0 ;  /* 0x0000000709007c0c */ /* 0x000fe2000c781270 */
[----:B------:R-:W3:Y:S01]  /*7b00*/  LDCU UR4, c[0x0][0x39c] ;  /* 0x00007380ff0477ac */ /* 0x000ee20008000800 */
[C---:B------:R-:W-:Y:S01]  /*7b10*/  LEA.HI.X.SX32 R9, R10.reuse, R3, 0x1, P6 ;  /* 0x000000030a097211 */ /* 0x040fe200030f0eff */
[----:B------:R-:W-:Y:S01]  /*7b20*/  VIADD R10, R10, UR5 ;  /* 0x000000050a0a7c36 */ /* 0x000fe20008000000 */
[----:B------:R-:W-:Y:S01]  /*7b30*/  SHF.R.S32.HI R11, RZ, 0x8, R11 ;  /* 0x00000008ff0b7819 */ /* 0x000fe2000001140b */
[----:B--2---:R-:W-:Y:S01]  /*7b40*/  VIADD R5, R0, 0x2c ;  /* 0x0000002c00057836 */ /* 0x004fe20000000000 */
[----:B------:R-:W2:Y:S01]  /*7b50*/  LDCU UR7, c[0x0][0x39c] ;  /* 0x00007380ff0777ac */ /* 0x000ea20008000800 */
[----:B------:R-:W-:-:S02]  /*7b60*/  PRMT R13, R45, 0x9910, RZ ;  /* 0x000099102d0d7816 */ /* 0x000fc400000000ff */
[-C--:B------:R-:W-:Y:S01]  /*7b70*/  IADD3 R4, P6, PT, R10, R2.reuse, RZ ;  /* 0x000000020a047210 */ /* 0x080fe20007fde0ff */
[----:B------:R5:W-:Y:S01]  /*7b80*/  @P1 STG.E.U8 desc[UR18][R8.64], R11 ;  /* 0x0000000b08001986 */ /* 0x000be2000c101112 */
[----:B-1----:R-:W-:Y:S01]  /*7b90*/  ISETP.LT.AND P1, PT, R5, UR6, !P0 ;  /* 0x0000000605007c0c */ /* 0x002fe2000c721270 */
[----:B0-----:R-:W-:Y:S01]  /*7ba0*/  VIADD R7, R0, 0x2d ;  /* 0x0000002d00077836 */ /* 0x001fe20000000000 */
[C---:B------:R-:W-:Y:S01]  /*7bb0*/  LEA.HI.X.SX32 R5, R10.reuse, R3, 0x1, P6 ;  /* 0x000000030a057211 */ /* 0x040fe200030f0eff */
[----:B------:R-:W-:Y:S01]  /*7bc0*/  VIADD R10, R10, UR5 ;  /* 0x000000050a0a7c36 */ /* 0x000fe20008000000 */
[----:B------:R-:W0:Y:S01]  /*7bd0*/  LDCU UR6, c[0x0][0x39c] ;  /* 0x00007380ff0677ac */ /* 0x000e220008000800 */
[----:B------:R-:W-:Y:S02]  /*7be0*/  SHF.R.S32.HI R13, RZ, 0x8, R13 ;  /* 0x00000008ff0d7819 */ /* 0x000fe4000001140d */
[----:B------:R1:W-:Y:S01]  /*7bf0*/  @P5 STG.E.U8 desc[UR18][R4.64], R45 ;  /* 0x0000002d04005986 */ /* 0x0003e2000c101112 */
[----:B------:R-:W-:-:S02]  /*7c00*/  IADD3 R6, P6, PT, R10, R2, RZ ;  /* 0x000000020a067210 */ /* 0x000fc40007fde0ff */
[----:B---3--:R-:W-:Y:S01]  /*7c10*/  ISETP.LT.AND P5, PT, R7, UR4, !P0 ;  /* 0x0000000407007c0c */ /* 0x008fe2000c7a1270 */
[C---:B-----5:R-:W-:Y:S01]  /*7c20*/  VIADD R11, R10.reuse, UR5 ;  /* 0x000000050a0b7c36 */ /* 0x060fe20008000000 */
[-C--:B------:R-:W-:Y:S01]  /*7c30*/  LEA.HI.X.SX32 R7, R10, R3.reuse, 0x1, P6 ;  /* 0x000000030a077211 */ /* 0x080fe200030f0eff */
[C---:B------:R-:W-:Y:S01]  /*7c40*/  VIADD R9, R0.reuse, 0x2e ;  /* 0x0000002e00097836 */ /* 0x040fe20000000000 */
[----:B------:R-:W3:Y:S01]  /*7c50*/  LDCU UR4, c[0x0][0x39c] ;  /* 0x00007380ff0477ac */ /* 0x000ee20008000800 */
[----:B------:R-:W-:Y:S01]  /*7c60*/  VIADD R10, R0, 0x2f ;  /* 0x0000002f000a7836 */ /* 0x000fe20000000000 */
[----:B------:R-:W-:Y:S01]  /*7c70*/  IADD3 R8, P6, PT, R11, R2, RZ ;  /* 0x000000020b087210 */ /* 0x000fe20007fde0ff */
[----:B------:R5:W-:Y:S01]  /*7c80*/  @P3 STG.E.U8 desc[UR18][R6.64], R13 ;  /* 0x0000000d06003986 */ /* 0x000be2000c101112 */
[----:B--2---:R-:W-:Y:S01]  /*7c90*/  ISETP.LT.AND P3, PT, R9, UR7, !P0 ;  /* 0x0000000709007c0c */ /* 0x004fe2000c761270 */
[----:B------:R-:W2:Y:S01]  /*7ca0*/  LDCU UR7, c[0x0][0x39c] ;  /* 0x00007380ff0777ac */ /* 0x000ea20008000800 */
[C---:B------:R-:W-:Y:S01]  /*7cb0*/  LEA.HI.X.SX32 R9, R11.reuse, R3, 0x1, P6 ;  /* 0x000000030b097211 */ /* 0x040fe200030f0eff */
[----:B------:R-:W-:Y:S01]  /*7cc0*/  VIADD R11, R11, UR5 ;  /* 0x000000050b0b7c36 */ /* 0x000fe20008000000 */
[----:B-1----:R-:W-:-:S02]  /*7cd0*/  PRMT R5, R47, 0x9910, RZ ;  /* 0x000099102f057816 */ /* 0x002fc400000000ff */
[----:B0-----:R-:W-:Y:S01]  /*7ce0*/  ISETP.LT.AND P6, PT, R10, UR6, !P0 ;  /* 0x000000060a007c0c */ /* 0x001fe2000c7c1270 */
[----:B------:R0:W-:Y:S01]  /*7cf0*/  @P2 STG.E.U8 desc[UR18][R8.64], R47 ;  /* 0x0000002f08002986 */ /* 0x0001e2000c101112 */
[CC--:B------:R-:W-:Y:S01]  /*7d00*/  IADD3 R4, P2, PT, R11.reuse, R2.reuse, RZ ;  /* 0x000000020b047210 */ /* 0x0c0fe20007f5e0ff */
[C---:B------:R-:W-:Y:S01]  /*7d10*/  VIADD R10, R11.reuse, UR5 ;  /* 0x000000050b0a7c36 */ /* 0x040fe20008000000 */
[----:B------:R-:W1:Y:S01]  /*7d20*/  LDCU UR6, c[0x0][0x39c] ;  /* 0x00007380ff0677ac */ /* 0x000e620008000800 */
[----:B-----5:R-:W-:Y:S01]  /*7d30*/  IMAD.MOV.U32 R13, RZ, RZ, R5 ;  /* 0x000000ffff0d7224 */ /* 0x020fe200078e0005 */
[----:B------:R-:W-:Y:S01]  /*7d40*/  LEA.HI.X.SX32 R5, R11, R3, 0x1, P2 ;  /* 0x000000030b057211 */ /* 0x000fe200010f0eff */
[----:B------:R-:W-:Y:S01]  /*7d50*/  VIADD R11, R0, 0x30 ;  /* 0x00000030000b7836 */ /* 0x000fe20000000000 */
[----:B------:R-:W-:Y:S02]  /*7d60*/  IADD3 R6, P2, PT, R10, R2, RZ ;  /* 0x000000020a067210 */ /* 0x000fe40007f5e0ff */
[----:B------:R-:W-:-:S02]  /*7d70*/  SHF.R.S32.HI R13, RZ, 0x8, R13 ;  /* 0x00000008ff0d7819 */ /* 0x000fc4000001140d */
[CC--:B------:R-:W-:Y:S01]  /*7d80*/  LEA.HI.X.SX32 R7, R10.reuse, R3.reuse, 0x1, P2 ;  /* 0x000000030a077211 */ /* 0x0c0fe200010f0eff */
[----:B------:R-:W-:Y:S01]  /*7d90*/  VIADD R10, R10, UR5 ;  /* 0x000000050a0a7c36 */ /* 0x000fe20008000000 */
[----:B------:R-:W-:Y:S01]  /*7da0*/  PRMT R12, R49, 0x9910, RZ ;  /* 0x00009910310c7816 */ /* 0x000fe200000000ff */
[----:B------:R5:W-:Y:S01]  /*7db0*/  @P4 STG.E.U8 desc[UR18][R4.64], R13 ;  /* 0x0000000d04004986 */ /* 0x000be2000c101112 */
[----:B---3--:R-:W-:Y:S01]  /*7dc0*/  ISETP.LT.AND P4, PT, R11, UR4, !P0 ;  /* 0x000000040b007c0c */ /* 0x008fe2000c781270 */
[----:B------:R-:W3:Y:S01]  /*7dd0*/  LDCU UR4, c[0x0][0x39c] ;  /* 0x00007380ff0477ac */ /* 0x000ee20008000800 */
[C---:B------:R-:W-:Y:S01]  /*7de0*/  VIADD R11, R10.reuse, UR5 ;  /* 0x000000050a0b7c36 */ /* 0x040fe20008000000 */
[----:B------:R2:W-:Y:S01]  /*7df0*/  @P1 STG.E.U8 desc[UR18][R6.64], R49 ;  /* 0x0000003106001986 */ /* 0x0005e2000c101112 */
[----:B0-----:R-:W-:Y:S02]  /*7e00*/  IADD3 R8, P1, PT, R10, R2, RZ ;  /* 0x000000020a087210 */ /* 0x001fe40007f3e0ff */
[----:B-1----:R-:W-:Y:S01]  /*7e10*/  ISETP.LT.AND P2, PT, R14, UR6, !P0 ;  /* 0x000000060e007c0c */ /* 0x002fe2000c741270 */
[----:B------:R-:W0:Y:S01]  /*7e20*/  LDCU UR6, c[0x0][0x39c] ;  /* 0x00007380ff0677ac */ /* 0x000e220008000800 */
[-C--:B------:R-:W-:Y:S01]  /*7e30*/  LEA.HI.X.SX32 R9, R10, R3.reuse, 0x1, P1 ;  /* 0x000000030a097211 */ /* 0x080fe200008f0eff */
[C---:B------:R-:W-:Y:S01]  /*7e40*/  VIADD R14, R0.reuse, 0x43 ;  /* 0x00000043000e7836 */ /* 0x040fe20000000000 */
[----:B------:R-:W-:Y:S01]  /*7e50*/  F2FP.SATFINITE.E5M2.F32.PACK_AB_MERGE_C R73, R73, R72, RZ ;  /* 0x000000484949723e */ /* 0x000fe200048060ff */
[C---:B-----5:R-:W-:Y:S01]  /*7e60*/  VIADD R5, R0.reuse, 0x32 ;  /* 0x0000003200057836 */ /* 0x060fe20000000000 */
[----:B------:R-:W-:Y:S01]  /*7e70*/  SHF.R.S32.HI R13, RZ, 0x8, R12 ;  /* 0x00000008ff0d7819 */ /* 0x000fe2000001140c */
[C---:B------:R-:W-:Y:S01]  /*7e80*/  VIADD R12, R0.reuse, 0x36 ;  /* 0x00000036000c7836 */ /* 0x040fe20000000000 */
[----:B------:R-:W-:Y:S01]  /*7e90*/  IADD3 R4, P1, PT, R11, R2, RZ ;  /* 0x000000020b047210 */ /* 0x000fe20007f3e0ff */
[----:B--2---:R-:W-:Y:S01]  /*7ea0*/  VIADD R6, R0, 0x33 ;  /* 0x0000003300067836 */ /* 0x004fe20000000000 */
[----:B------:R-:W-:Y:S01]  /*7eb0*/  PRMT R7, R51, 0x9910, RZ ;  /* 0x0000991033077816 */ /* 0x000fe200000000ff */
[----:B------:R1:W-:Y:S01]  /*7ec0*/  @P5 STG.E.U8 desc[UR18][R8.64], R13 ;  /* 0x0000000d08005986 */ /* 0x0003e2000c101112 */
[----:B------:R-:W-:Y:S01]  /*7ed0*/  ISETP.LT.AND P5, PT, R5, UR7, !P0 ;  /* 0x0000000705007c0c */ /* 0x000fe2000c7a1270 */
[----:B------:R-:W2:Y:S01]  /*7ee0*/  LDCU UR7, c[0x0][0x39c] ;  /* 0x00007380ff0777ac */ /* 0x000ea20008000800 */
[CC--:B------:R-:W-:Y:S01]  /*7ef0*/  LEA.HI.X.SX32 R5, R11.reuse, R3.reuse, 0x1, P1 ;  /* 0x000000030b057211 */ /* 0x0c0fe200008f0eff */
[----:B------:R-:W-:Y:S01]  /*7f00*/  VIADD R11, R11, UR5 ;  /* 0x000000050b0b7c36 */ /* 0x000fe20008000000 */
[----:B---3--:R-:W-:Y:S01]  /*7f10*/  ISETP.LT.AND P1, PT, R6, UR4, !P0 ;  /* 0x0000000406007c0c */ /* 0x008fe2000c721270 */
[----:B------:R-:W3:Y:S01]  /*7f20*/  LDCU UR4, c[0x0][0x39c] ;  /* 0x00007380ff0477ac */ /* 0x000ee20008000800 */
[----:B------:R-:W-:Y:S01]  /*7f30*/  F2FP.SATFINITE.E5M2.F32.PACK_AB_MERGE_C R75, R75, R74, RZ ;  /* 0x0000004a4b4b723e */ /* 0x000fe200048060ff */
[----:B------:R5:W-:Y:S01]  /*7f40*/  @P3 STG.E.U8 desc[UR18][R4.64], R51 ;  /* 0x0000003304003986 */ /* 0x000be2000c101112 */
[C---:B------:R-:W-:Y:S01]  /*7f50*/  IADD3 R6, P3, PT, R11.reuse, R2, RZ ;  /* 0x000000020b067210 */ /* 0x040fe20007f7e0ff */
[----:B------:R-:W-:Y:S01]  /*7f60*/  VIADD R10, R11, UR5 ;  /* 0x000000050b0a7c36 */ /* 0x000fe20008000000 */
[----:B------:R-:W-:Y:S01]  /*7f70*/  F2FP.SATFINITE.E5M2.F32.PACK_AB_MERGE_C R77, R77, R76, RZ ;  /* 0x0000004c4d4d723e */ /* 0x000fe200048060ff */
[----:B-1----:R-:W-:Y:S01]  /*7f80*/  IMAD.MOV.U32 R9, RZ, RZ, R7 ;  /* 0x000000ffff097224 */ /* 0x002fe200078e0007 */
[----:B------:R-:W-:-:S02]  /*7f90*/  LEA.HI.X.SX32 R7, R11, R3, 0x1, P3 ;  /* 0x000000030b077211 */ /* 0x000fc400018f0eff */
[CC--:B------:R-:W-:Y:S02]  /*7fa0*/  IADD3 R8, P3, PT, R10.reuse, R2.reuse, RZ ;  /* 0x000000020a087210 */ /* 0x0c0fe40007f7e0ff */
[----:B------:R-:W-:Y:S02]  /*7fb0*/  SHF.R.S32.HI R11, RZ, 0x8, R9 ;  /* 0x00000008ff0b7819 */ /* 0x000fe40000011409 */
[----:B------:R-:W-:Y:S01]  /*7fc0*/  LEA.HI.X.SX32 R9, R10, R3, 0x1, P3 ;  /* 0x000000030a097211 */ /* 0x000fe200018f0eff */
[----:B-----5:R-:W-:Y:S01]  /*7fd0*/  VIADD R4, R0, 0x34 ;  /* 0x0000003400047836 */ /* 0x020fe20000000000 */
[----:B------:R-:W-:Y:S01]  /*7fe0*/  PRMT R13, R53, 0x9910, RZ ;  /* 0x00009910350d7816 */ /* 0x000fe200000000ff */
[----:B------:R-:W-:Y:S01]  /*7ff0*/  VIADD R10, R10, UR5 ;  /* 0x000000050a0a7c36 */ /* 0x000fe20008000000 */
[----:B------:R1:W-:Y:S01]  /*8000*/  @P6 STG.E.U8 desc[UR18][R6.64], R11 ;  /* 0x0000000b06006986 */ /* 0x0003e2000c101112 */
[----:B------:R-:W-:Y:S01]  /*8010*/  VIADD R5, R0, 0x35 ;  /* 0x0000003500057836 */ /* 0x000fe20000000000 */
[----:B---3--:R-:W-:Y:S01]  /*8020*/  ISETP.LT.AND P3, PT, R4, UR4, !P0 ;  /* 0x0000000404007c0c */ /* 0x008fe2000c761270 */
[----:B------:R-:W3:Y:S01]  /*8030*/  LDCU UR4, c[0x0][0x39c] ;  /* 0x00007380ff0477ac */ /* 0x000ee20008000800 */
[----:B------:R5:W-:Y:S01]  /*8040*/  @P4 STG.E.U8 desc[UR18][R8.64], R53 ;  /* 0x0000003508004986 */ /* 0x000be2000c101112 */
[----:B------:R-:W-:-:S02]  /*8050*/  IADD3 R4, P4, PT, R10, R2, RZ ;  /* 0x000000020a047210 */ /* 0x000fc40007f9e0ff */
[----:B0-----:R-:W-:Y:S01]  /*8060*/  ISETP.LT.AND P6, PT, R5, UR6, !P0 ;  /* 0x0000000605007c0c */ /* 0x001fe2000c7c1270 */
[----:B------:R-:W0:Y:S01]  /*8070*/  LDCU UR6, c[0x0][0x39c] ;  /* 0x00007380ff0677ac */ /* 0x000e220008000800 */
[C---:B------:R-:W-:Y:S01]  /*8080*/  LEA.HI.X.SX32 R5, R10.reuse, R3, 0x1, P4 ;  /* 0x000000030a057211 */ /* 0x040fe200020f0eff */
[----:B------:R-:W-:Y:S01]  /*8090*/  VIADD R10, R10, UR5 ;  /* 0x000000050a0a7c36 */ /* 0x000fe20008000000 */
[----:B------:R-:W-:Y:S02]  /*80a0*/  SHF.R.S32.HI R13, RZ, 0x8, R13 ;  /* 0x00000008ff0d7819 */ /* 0x000fe4000001140d */
[----:B--2---:R-:W-:Y:S01]  /*80b0*/  ISETP.LT.AND P4, PT, R12, UR7, !P0 ;  /* 0x000000070c007c0c */ /* 0x004fe2000c781270 */
[C---:B-1----:R-:W-:Y:S01]  /*80c0*/  VIADD R11, R10.reuse, UR5 ;  /* 0x000000050a0b7c36 */ /* 0x042fe20008000000 */
[----:B------:R-:W1:Y:S01]  /*80d0*/  LDCU UR7, c[0x0][0x39c] ;  /* 0x00007380ff0777ac */ /* 0x000e620008000800 */
[----:B------:R2:W-:Y:S01]  /*80e0*/  @P2 STG.E.U8 desc[UR18][R4.64], R13 ;  /* 0x0000000d04002986 */ /* 0x0005e2000c101112 */
[----:B------:R-:W-:Y:S01]  /*80f0*/  IADD3 R6, P2, PT, R10, R2, RZ ;  /* 0x000000020a067210 */ /* 0x000fe20007f5e0ff */
[----:B------:R-:W-:Y:S01]  /*8100*/  VIADD R12, R0, 0x37 ;  /* 0x00000037000c7836 */ /* 0x000fe20000000000 */
[----:B-----5:R-:W-:-:S02]  /*8110*/  PRMT R9, R55, 0x9910, RZ ;  /* 0x0000991037097816 */ /* 0x020fc400000000ff */
[-C--:B------:R-:W-:Y:S02]  /*8120*/  LEA.HI.X.SX32 R7, R10, R3.reuse, 0x1, P2 ;  /* 0x000000030a077211 */ /* 0x080fe400010f0eff */
[----:B------:R-:W-:Y:S01]  /*8130*/  IADD3 R8, P2, PT, R11, R2, RZ ;  /* 0x000000020b087210 */ /* 0x000fe20007f5e0ff */
[----:B------:R-:W-:Y:S01]  /*8140*/  IMAD.MOV.U32 R10, RZ, RZ, R9 ;  /* 0x000000ffff0a7224 */ /* 0x000fe200078e0009 */
[----:B------:R-:W-:Y:S01]  /*8150*/  F2FP.SATFINITE.E5M2.F32.PACK_AB_MERGE_C R79, R79, R78, RZ ;  /* 0x0000004e4f4f723e */ /* 0x000fe200048060ff */
[----:B------:R5:W-:Y:S01]  /*8160*/  @P5 STG.E.U8 desc[UR18][R6.64], R55 ;  /* 0x0000003706005986 */ /* 0x000be2000c101112 */
[CC--:B------:R-:W-:Y:S01]  /*8170*/  LEA.HI.X.SX32 R9, R11.reuse, R3.reuse, 0x1, P2 ;  /* 0x000000030b097211 */ /* 0x0c0fe200010f0eff */
[----:B------:R-:W-:Y:S01]  /*8180*/  VIADD R11, R11, UR5 ;  /* 0x000000050b0b7c36 */ /* 0x000fe20008000000 */
[----:B--2---:R-:W-:Y:S01]  /*8190*/  SHF.R.S32.HI R13, RZ, 0x8, R10 ;  /* 0x00000008ff0d7819 */ /* 0x004fe2000001140a */
[----:B------:R-:W-:Y:S01]  /*81a0*/  VIADD R5, R0, 0x38 ;  /* 0x0000003800057836 */ /* 0x000fe20000000000 */
[----:B---3--:R-:W-:Y:S01]  /*81b0*/  ISETP.LT.AND P2, PT, R12, UR4, !P0 ;  /* 0x000000040c007c0c */ /* 0x008fe2000c741270 */
[C---:B------:R-:W-:Y:S01]  /*81c0*/  VIADD R10, R0.reuse, 0x39 ;  /* 0x00000039000a7836 */ /* 0x040fe20000000000 */
[----:B------:R-:W2:Y:S01]  /*81d0*/  LDCU UR4, c[0x0][0x39c] ;  /* 0x00007380ff0477ac */ /* 0x000ea20008000800 */
[----:B------:R3:W-:Y:S01]  /*81e0*/  @P1 STG.E.U8 desc[UR18][R8.64], R13 ;  /* 0x0000000d08001986 */ /* 0x0007e2000c101112 */
[----:B------:R-:W-:Y:S01]  /*81f0*/  IADD3 R4, P1, PT, R11, R2, RZ ;  /* 0x000000020b047210 */ /* 0x000fe20007f3e0ff */
[----:B------:R-:W-:Y:S01]  /*8200*/  VIADD R12, R0, 0x3a ;  /* 0x0000003a000c7836 */ /* 0x000fe20000000000 */
[----:B0-----:R-:W-:Y:S01]  /*8210*/  ISETP.LT.AND P5, PT, R5, UR6, !P0 ;  /* 0x0000000605007c0c */ /* 0x001fe2000c7a1270 */
[----:B------:R-:W0:Y:S01]  /*8220*/  LDCU UR6, c[0x0][0x39c] ;  /* 0x00007380ff0677ac */ /* 0x000e220008000800 */
[C---:B------:R-:W-:Y:S01]  /*8230*/  LEA.HI.X.SX32 R5, R11.reuse, R3, 0x1, P1 ;  /* 0x000000030b057211 */ /* 0x040fe200008f0eff */
[----:B------:R-:W-:Y:S01]  /*8240*/  VIADD R11, R11, UR5 ;  /* 0x000000050b0b7c36 */ /* 0x000fe20008000000 */
[----:B-----5:R-:W-:-:S02]  /*8250*/  PRMT R7, R57, 0x9910, RZ ;  /* 0x0000991039077816 */ /* 0x020fc400000000ff */
[----:B-1----:R-:W-:Y:S01]  /*8260*/  ISETP.LT.AND P1, PT, R10, UR7, !P0 ;  /* 0x000000070a007c0c */ /* 0x002fe2000c721270 */
[----:B------:R1:W-:Y:S01]  /*8270*/  @P3 STG.E.U8 desc[UR18][R4.64], R57 ;  /* 0x0000003904003986 */ /* 0x0003e2000c101112 */
[-C--:B------:R-:W-:Y:S01]  /*8280*/  IADD3 R6, P3, PT, R11, R2.reuse, RZ ;  /* 0x000000020b067210 */ /* 0x080fe20007f7e0ff */
[----:B---3--:R-:W-:Y:S01]  /*8290*/  IMAD.MOV.U32 R8, RZ, RZ, R7 ;  /* 0x000000ffff087224 */ /* 0x008fe200078e0007 */
[----:B------:R-:W-:Y:S01]  /*82a0*/  PRMT R13, R59, 0x9910, RZ ;  /* 0x000099103b0d7816 */ /* 0x000fe200000000ff */
[C---:B------:R-:W-:Y:S01]  /*82b0*/  VIADD R10, R11.reuse, UR5 ;  /* 0x000000050b0a7c36 */ /* 0x040fe20008000000 */
[----:B------:R-:W-:Y:S01]  /*82c0*/  LEA.HI.X.SX32 R7, R11, R3, 0x1, P3 ;  /* 0x000000030b077211 */ /* 0x000fe200018f0eff */
[----:B------:R-:W3:Y:S01]  /*82d0*/  LDCU UR7, c[0x0][0x39c] ;  /* 0x00007380ff0777ac */ /* 0x000ee20008000800 */
[----:B------:R-:W-:Y:S02]  /*82e0*/  SHF.R.S32.HI R11, RZ, 0x8, R8 ;  /* 0x00000008ff0b7819 */ /* 0x000fe40000011408 */
[----:B------:R-:W-:-:S02]  /*82f0*/  IADD3 R8, P3, PT, R10, R2, RZ ;  /* 0x000000020a087210 */ /* 0x000fc40007f7e0ff */
[----:B------:R-:W-:Y:S01]  /*8300*/  SHF.R.S32.HI R13, RZ, 0x8, R13 ;  /* 0x00000008ff0d7819 */ /* 0x000fe2000001140d */
[----:B------:R5:W-:Y:S01]  /*8310*/  @P6 STG.E.U8 desc[UR18][R6.64], R11 ;  /* 0x0000000b06006986 */ /* 0x000be2000c101112 */
[C---:B------:R-:W-:Y:S01]  /*8320*/  LEA.HI.X.SX32 R9, R10.reuse, R3, 0x1, P3 ;  /* 0x000000030a097211 */ /* 0x040fe200018f0eff */
[----:B------:R-:W-:Y:S01]  /*8330*/  VIADD R10, R10, UR5 ;  /* 0x000000050a0a7c36 */ /* 0x000fe20008000000 */
[----:B--2---:R-:W-:Y:S01]  /*8340*/  ISETP.LT.AND P3, PT, R12, UR4, !P0 ;  /* 0x000000040c007c0c */ /* 0x004fe2000c761270 */
[----:B------:R-:W2:Y:S01]  /*8350*/  LDCU UR4, c[0x0][0x39c] ;  /* 0x00007380ff0477ac */ /* 0x000ea20008000800 */
[----:B------:R-:W-:Y:S01]  /*8360*/  VIADD R12, R0, 0x3b ;  /* 0x0000003b000c7836 */ /* 0x000fe20000000000 */
[----:B------:R3:W-:Y:S01]  /*8370*/  @P4 STG.E.U8 desc[UR18][R8.64], R59 ;  /* 0x0000003b08004986 */ /* 0x0007e2000c101112 */
[----:B-1----:R-:W-:Y:S02]  /*8380*/  IADD3 R4, P4, PT, R10, R2, RZ ;  /* 0x000000020a047210 */ /* 0x002fe40007f9e0ff */
[----:B------:R-:W-:-:S02]  /*8390*/  F2FP.SATFINITE.E5M2.F32.PACK_AB_MERGE_C R81, R81, R80, RZ ;  /* 0x000000505151723e */ /* 0x000fc400048060ff */
[CC--:B------:R-:W-:Y:S01]  /*83a0*/  LEA.HI.X.SX32 R5, R10.reuse, R3.reuse, 0x1, P4 ;  /* 0x000000030a057211 */ /* 0x0c0fe200020f0eff */
[----:B------:R-:W-:Y:S01]  /*83b0*/  VIADD R10, R10, UR5 ;  /* 0x000000050a0a7c36 */ /* 0x000fe20008000000 */
[----:B0-----:R-:W-:Y:S01]  /*83c0*/  ISETP.LT.AND P4, PT, R12, UR6, !P0 ;  /* 0x000000060c007c0c */ /* 0x001fe2000c781270 */
[----:B------:R-:W0:Y:S01]  /*83d0*/  LDCU UR6, c[0x0][0x39c] ;  /* 0x00007380ff0677ac */ /* 0x000e220008000800 */
[----:B------:R-:W-:Y:S01]  /*83e0*/  PRMT R12, R61, 0x9910, RZ ;  /* 0x000099103d0c7816 */ /* 0x000fe200000000ff */
[----:B------:R1:W-:Y:S01]  /*83f0*/  @P2 STG.E.U8 desc[UR18][R4.64], R13 ;  /* 0x0000000d04002986 */ /* 0x0003e2000c101112 */
[----:B-----5:R-:W-:Y:S01]  /*8400*/  IADD3 R6, P2, PT, R10, R2, RZ ;  /* 0x000000020a067210 */ /* 0x020fe20007f5e0ff */
[----:B---3--:R-:W-:Y:S01]  /*8410*/  VIADD R8, R0, 0x3c ;  /* 0x0000003c00087836 */ /* 0x008fe20000000000 */
[----:B------:R-:W-:Y:S01]  /*8420*/  F2FP.SATFINITE.E5M2.F32.PACK_AB_MERGE_C R83, R83, R82, RZ ;  /* 0x000000525353723e */ /* 0x000fe200048060ff */
[C---:B------:R-:W-:Y:S01]  /*8430*/  VIADD R11, R10.reuse, UR5 ;  /* 0x000000050a0b7c36 */ /* 0x040fe20008000000 */
[-C--:B------:R-:W-:Y:S01]  /*8440*/  LEA.HI.X.SX32 R7, R10, R3.reuse, 0x1, P2 ;  /* 0x000000030a077211 */ /* 0x080fe200010f0eff */
[----:B------:R-:W-:Y:S01]  /*8450*/  VIADD R9, R0, 0x3d ;  /* 0x0000003d00097836 */ /* 0x000fe20000000000 */
[----:B--2---:R-:W-:Y:S01]  /*8460*/  ISETP.LT.AND P2, PT, R8, UR4, !P0 ;  /* 0x0000000408007c0c */ /* 0x004fe2000c741270 */
[----:B------:R-:W-:Y:S01]  /*8470*/  IMAD.MOV.U32 R10, RZ, RZ, R12 ;  /* 0x000000ffff0a7224 */ /* 0x000fe200078e000c */
[-C--:B------:R-:W-:Y:S01]  /*8480*/  IADD3 R8, P6, PT, R11, R2.reuse, RZ ;  /* 0x000000020b087210 */ /* 0x080fe20007fde0ff */
[----:B------:R2:W-:Y:S01]  /*8490*/  @P5 STG.E.U8 desc[UR18][R6.64], R61 ;  /* 0x0000003d06005986 */ /* 0x0005e2000c101112 */
[----:B------:R-:W-:Y:S01]  /*84a0*/  ISETP.LT.AND P5, PT, R9, UR7, !P0 ;  /* 0x0000000709007c0c */ /* 0x000fe2000c7a1270 */
[----:B------:R-:W3:Y:S01]  /*84b0*/  LDCU UR4, c[0x0][0x39c] ;  /* 0x00007380ff0477ac */ /* 0x000ee20008000800 */
[CC--:B------:R-:W-:Y:S01]  /*84c0*/  LEA.HI.X.SX32 R9, R11.reuse, R3.reuse, 0x1, P6 ;  /* 0x000000030b097211 */ /* 0x0c0fe200030f0eff */
[----:B------:R-:W-:Y:S01]  /*84d0*/  VIADD R11, R11, UR5 ;  /* 0x000000050b0b7c36 */ /* 0x000fe20008000000 */
[----:B-1----:R-:W-:Y:S01]  /*84e0*/  SHF.R.S32.HI R13, RZ, 0x8, R10 ;  /* 0x00000008ff0d7819 */ /* 0x002fe2000001140a */
[C---:B------:R-:W-:Y:S01]  /*84f0*/  VIADD R5, R0.reuse, 0x3e ;  /* 0x0000003e00057836 */ /* 0x040fe20000000000 */
[----:B------:R-:W1:Y:S01]  /*8500*/  LDCU UR7, c[0x0][0x39c] ;  /* 0x00007380ff0777ac */ /* 0x000e620008000800 */
[----:B------:R-:W-:Y:S01]  /*8510*/  PRMT R10, R63, 0x9910, RZ ;  /* 0x000099103f0a7816 */ /* 0x000fe200000000ff */
[C---:B------:R-:W-:Y:S01]  /*8520*/  VIADD R12, R0.reuse, 0x41 ;  /* 0x00000041000c7836 */ /* 0x040fe20000000000 */
[----:B------:R-:W-:Y:S01]  /*8530*/  IADD3 R4, P6, PT, R11, R2, RZ ;  /* 0x000000020b047210 */ /* 0x000fe20007fde0ff */
[----:B------:R5:W-:Y:S01]  /*8540*/  @P1 STG.E.U8 desc[UR18][R8.64], R13 ;  /* 0x0000000d08001986 */ /* 0x000be2000c101112 */
[----:B0-----:R-:W-:Y:S01]  /*8550*/  ISETP.LT.AND P1, PT, R5, UR6, !P0 ;  /* 0x0000000605007c0c */ /* 0x001fe2000c721270 */
[----:B--2---:R-:W-:Y:S01]  /*8560*/  VIADD R7, R0, 0x3f ;  /* 0x0000003f00077836 */ /* 0x004fe20000000000 */
[C---:B------:R-:W-:Y:S01]  /*8570*/  LEA.HI.X.SX32 R5, R11.reuse, R3, 0x1, P6 ;  /* 0x000000030b057211 */ /* 0x040fe200030f0eff */
[----:B------:R-:W-:Y:S01]  /*8580*/  VIADD R11, R11, UR5 ;  /* 0x000000050b0b7c36 */ /* 0x000fe20008000000 */
[----:B------:R-:W0:Y:S01]  /*8590*/  LDCU UR6, c[0x0][0x39c] ;  /* 0x00007380ff0677ac */ /* 0x000e220008000800 */
[----:B------:R-:W-:-:S02]  /*85a0*/  F2FP.SATFINITE.E5M2.F32.PACK_AB_MERGE_C R85, R85, R84, RZ ;  /* 0x000000545555723e */ /* 0x000fc400048060ff */
[----:B------:R2:W-:Y:S01]  /*85b0*/  @P3 STG.E.U8 desc[UR18][R4.64], R63 ;  /* 0x0000003f04003986 */ /* 0x0005e2000c101112 */
[-C--:B------:R-:W-:Y:S02]  /*85c0*/  IADD3 R6, P6, PT, R11, R2.reuse, RZ ;  /* 0x000000020b067210 */ /* 0x080fe40007fde0ff */
[----:B---3--:R-:W-:Y:S01]  /*85d0*/  ISETP.LT.AND P3, PT, R7, UR4, !P0 ;  /* 0x0000000407007c0c */ /* 0x008fe2000c761270 */
[----:B-----5:R-:W-:Y:S01]  /*85e0*/  IMAD.MOV.U32 R8, RZ, RZ, R10 ;  /* 0x000000ffff087224 */ /* 0x020fe200078e000a */
[C---:B------:R-:W-:Y:S01]  /*85f0*/  LEA.HI.X.SX32 R7, R11.reuse, R3, 0x1, P6 ;  /* 0x000000030b077211 */ /* 0x040fe200030f0eff */
[----:B------:R-:W-:Y:S01]  /*8600*/  VIADD R10, R11, UR5 ;  /* 0x000000050b0a7c36 */ /* 0x000fe20008000000 */
[----:B------:R-:W3:Y:S01]  /*8610*/  LDCU UR4, c[0x0][0x39c] ;  /* 0x00007380ff0477ac */ /* 0x000ee20008000800 */
[----:B------:R-:W-:Y:S01]  /*8620*/  VIADD R9, R0, 0x40 ;  /* 0x0000004000097836 */ /* 0x000fe20000000000 */
[----:B------:R-:W-:Y:S02]  /*8630*/  SHF.R.S32.HI R11, RZ, 0x8, R8 ;  /* 0x00000008ff0b7819 */ /* 0x000fe40000011408 */
[----:B------:R-:W-:-:S02]  /*8640*/  IADD3 R8, P6, PT, R10, R2, RZ ;  /* 0x000000020a087210 */ /* 0x000fc40007fde0ff */
[----:B------:R-:W-:Y:S01]  /*8650*/  PRMT R13, R65, 0x9910, RZ ;  /* 0x00009910410d7816 */ /* 0x000fe200000000ff */
[----:B------:R5:W-:Y:S01]  /*8660*/  @P4 STG.E.U8 desc[UR18][R6.64], R11 ;  /* 0x0000000b06004986 */ /* 0x000be2000c101112 */
[----:B-1----:R-:W-:Y:S01]  /*8670*/  ISETP.LT.AND P4, PT, R9, UR7, !P0 ;  /* 0x0000000709007c0c */ /* 0x002fe2000c781270 */
[----:B------:R-:W1:Y:S01]  /*8680*/  LDCU UR7, c[0x0][0x39c] ;  /* 0x00007380ff0777ac */ /* 0x000e620008000800 */
[CC--:B------:R-:W-:Y:S01]  /*8690*/  LEA.HI.X.SX32 R9, R10.reuse, R3.reuse, 0x1, P6 ;  /* 0x000000030a097211 */ /* 0x0c0fe200030f0eff */
[----:B------:R-:W-:Y:S01]  /*86a0*/  VIADD R10, R10, UR5 ;  /* 0x000000050a0a7c36 */ /* 0x000fe20008000000 */
[----:B------:R-:W-:Y:S02]  /*86b0*/  SHF.R.S32.HI R13, RZ, 0x8, R13 ;  /* 0x00000008ff0d7819 */ /* 0x000fe4000001140d */
[----:B0-----:R-:W-:Y:S01]  /*86c0*/  ISETP.LT.AND P6, PT, R12, UR6, !P0 ;  /* 0x000000060c007c0c */ /* 0x001fe2000c7c1270 */
[----:B------:R0:W-:Y:S01]  /*86d0*/  @P2 STG.E.U8 desc[UR18][R8.64], R65 ;  /* 0x0000004108002986 */ /* 0x0001e2000c101112 */
[C---:B--2---:R-:W-:Y:S01]  /*86e0*/  IADD3 R4, P2, PT, R10.reuse, R2, RZ ;  /* 0x000000020a047210 */ /* 0x044fe20007f5e0ff */
[----:B------:R-:W2:Y:S01]  /*86f0*/  LDCU UR6, c[0x0][0x39c] ;  /* 0x00007380ff0677ac */ /* 0x000ea20008000800 */
[----:B------:R-:W-:Y:S01]  /*8700*/  PRMT R12, R67, 0x9910, RZ ;  /* 0x00009910430c7816 */ /* 0x000fe200000000ff */
[C---:B-----5:R-:W-:Y:S01]  /*8710*/  VIADD R11, R10.reuse, UR5 ;  /* 0x000000050a0b7c36 */ /* 0x060fe20008000000 */
[----:B------:R-:W-:Y:S01]  /*8720*/  LEA.HI.X.SX32 R5, R10, R3, 0x1, P2 ;  /* 0x000000030a057211 */ /* 0x000fe200010f0eff */
[----:B------:R-:W-:Y:S01]  /*8730*/  VIADD R10, R0, 0x42 ;  /* 0x00000042000a7836 */ /* 0x000fe20000000000 */
[----:B------:R-:W-:-:S02]  /*8740*/  F2FP.SATFINITE.E5M2.F32.PACK_AB_MERGE_C R87, R87, R86, RZ ;  /* 0x000000565757723e */ /* 0x000fc400048060ff */
[C---:B------:R-:W-:Y:S01]  /*8750*/  IADD3 R6, P2, PT, R11.reuse, R2, RZ ;  /* 0x000000020b067210 */ /* 0x040fe20007f5e0ff */
[----:B------:R5:W-:Y:S01]  /*8760*/  @P5 STG.E.U8 desc[UR18][R4.64], R13 ;  /* 0x0000000d04005986 */ /* 0x000be2000c101112 */
[----:B---3--:R-:W-:Y:S01]  /*8770*/  ISETP.LT.AND P5, PT, R10, UR4, !P0 ;  /* 0x000000040a007c0c */ /* 0x008fe2000c7a1270 */
[----:B------:R-:W3:Y:S01]  /*8780*/  LDCU UR4, c[0x0][0x39c] ;  /* 0x00007380ff0477ac */ /* 0x000ee20008000800 */
[CC--:B------:R-:W-:Y:S01]  /*8790*/  LEA.HI.X.SX32 R7, R11.reuse, R3.reuse, 0x1, P2 ;  /* 0x000000030b077211 */ /* 0x0c0fe200010f0eff */
[----:B------:R-:W-:Y:S01]  /*87a0*/  VIADD R11, R11, UR5 ;  /* 0x000000050b0b7c36 */ /* 0x000fe20008000000 */
[----:B------:R-:W-:Y:S02]  /*87b0*/  F2FP.SATFINITE.E5M2.F32.PACK_AB_MERGE_C R89, R89, R88, RZ ;  /* 0x000000585959723e */ /* 0x000fe400048060ff */
[----:B------:R-:W-:Y:S01]  /*87c0*/  F2FP.SATFINITE.E5M2.F32.PACK_AB_MERGE_C R91, R91, R90, RZ ;  /* 0x0000005a5b5b723e */ /* 0x000fe200048060ff */
[----:B------:R1:W-:Y:S01]  /*87d0*/  @P1 STG.E.U8 desc[UR18][R6.64], R67 ;  /* 0x0000004306001986 */ /* 0x0003e2000c101112 */
[CC--:B0-----:R-:W-:Y:S01]  /*87e0*/  IADD3 R8, P1, PT, R11.reuse, R2.reuse, RZ ;  /* 0x000000020b087210 */ /* 0x0c1fe20007f3e0ff */
[C---:B------:R-:W-:Y:S01]  /*87f0*/  VIADD R10, R11.reuse, UR5 ;  /* 0x000000050b0a7c36 */ /* 0x040fe20008000000 */
[----:B--2---:R-:W-:Y:S01]  /*8800*/  ISETP.LT.AND P2, PT, R14, UR6, !P0 ;  /* 0x000000060e007c0c */ /* 0x004fe2000c741270 */
[C---:B-----5:R-:W-:Y:S01]  /*8810*/  VIADD R5, R0.reuse, 0x44 ;  /* 0x0000004400057836 */ /* 0x060fe20000000000 */
[-C--:B------:R-:W-:Y:S01]  /*8820*/  LEA.HI.X.SX32 R9, R11, R3.reuse, 0x1, P1 ;  /* 0x000000030b097211 */ /* 0x080fe200008f0eff */
[----:B------:R-:W0:Y:S01]  /*8830*/  LDCU UR6, c[0x0][0x39c] ;  /* 0x00007380ff0677ac */ /* 0x000e220008000800 */
[----:B------:R-:W-:Y:S01]  /*8840*/  SHF.R.S32.HI R11, RZ, 0x8, R12 ;  /* 0x00000008ff0b7819 */ /* 0x000fe2000001140c */
[----:B------:R-:W-:Y:S01]  /*8850*/  VIADD R12, R0, 0x48 ;  /* 0x00000048000c7836 */ /* 0x000fe20000000000 */
[-C--:B------:R-:W-:Y:S01]  /*8860*/  IADD3 R4, P1, PT, R10, R2.reuse, RZ ;  /* 0x000000020a047210 */ /* 0x080fe20007f3e0ff */
[C---:B------:R-:W-:Y:S01]  /*8870*/  VIADD R14, R0.reuse, 0x55 ;  /* 0x00000055000e7836 */ /* 0x040fe20000000000 */
[----:B------:R-:W-:Y:S01]  /*8880*/  PRMT R13, R69, 0x9910, RZ ;  /* 0x00009910450d7816 */ /* 0x000fe200000000ff */
[----:B-1----:R-:W-:Y:S01]  /*8890*/  VIADD R6, R0, 0x45 ;  /* 0x0000004500067836 */ /* 0x002fe20000000000 */
[----:B------:R1:W-:Y:S01]  /*88a0*/  @P3 STG.E.U8 desc[UR18][R8.64], R11 ;  /* 0x0000000b08003986 */ /* 0x0003e2000c101112 */
[----:B------:R-:W-:Y:S01]  /*88b0*/  ISETP.LT.AND P3, PT, R5, UR7, !P0 ;  /* 0x0000000705007c0c */ /* 0x000fe2000c761270 */
[----:B------:R-:W2:Y:S01]  /*88c0*/  LDCU UR7, c[0x0][0x39c] ;  /* 0x00007380ff0777ac */ /* 0x000ea20008000800 */
[C---:B------:R-:W-:Y:S01]  /*88d0*/  LEA.HI.X.SX32 R5, R10.reuse, R3, 0x1, P1 ;  /* 0x000000030a057211 */ /* 0x040fe200008f0eff */
[----:B------:R-:W-:Y:S01]  /*88e0*/  VIADD R10, R10, UR5 ;  /* 0x000000050a0a7c36 */ /* 0x000fe20008000000 */
[----:B---3--:R-:W-:Y:S01]  /*88f0*/  ISETP.LT.AND P1, PT, R6, UR4, !P0 ;  /* 0x0000000406007c0c */ /* 0x008fe2000c721270 */
[----:B------:R-:W3:Y:S01]  /*8900*/  LDCU UR4, c[0x0][0x39c] ;  /* 0x00007380ff0477ac */ /* 0x000ee20008000800 */
[----:B------:R-:W-:Y:S01]  /*8910*/  SHF.R.S32.HI R13, RZ, 0x8, R13 ;  /* 0x00000008ff0d7819 */ /* 0x000fe2000001140d */
[----:B------:R5:W-:Y:S01]  /*8920*/  @P4 STG.E.U8 desc[UR18][R4.64], R69 ;  /* 0x0000004504004986 */ /* 0x000be2000c101112 */
[----:B------:R-:W-:-:S02]  /*8930*/  IADD3 R6, P4, PT, R10, R2, RZ ;  /* 0x000000020a067210 */ /* 0x000fc40007f9e0ff */
[----:B------:R-:W-:Y:S01]  /*8940*/  F2FP.SATFINITE.E5M2.F32.PACK_AB_MERGE_C R93, R93, R92, RZ ;  /* 0x0000005c5d5d723e */ /* 0x000fe200048060ff */
[C---:B-1----:R-:W-:Y:S01]  /*8950*/  VIADD R11, R10.reuse, UR5 ;  /* 0x000000050a0b7c36 */ /* 0x042fe20008000000 */
[-C--:B------:R-:W-:Y:S02]  /*8960*/  LEA.HI.X.SX32 R7, R10, R3.reuse, 0x1, P4 ;  /* 0x000000030a077211 */ /* 0x080fe400020f0eff */
[----:B------:R-:W-:Y:S02]  /*8970*/  PRMT R10, R71, 0x9910, RZ ;  /* 0x00009910470a7816 */ /* 0x000fe400000000ff */
[----:B------:R-:W-:Y:S01]  /*8980*/  IADD3 R8, P4, PT, R11, R2, RZ ;  /* 0x000000020b087210 */ /* 0x000fe20007f9e0ff */
[----:B------:R1:W-:Y:S01]  /*8990*/  @P6 STG.E.U8 desc[UR18][R6.64], R13 ;  /* 0x0000000d06006986 */ /* 0x0003e2000c101112 */
[----:B------:R-:W-:Y:S01]  /*89a0*/  F2FP.SATFINITE.E5M2.F32.PACK_AB_MERGE_C R95, R95, R94, RZ ;  /* 0x0000005e5f5f723e */ /* 0x000fe200048060ff */
[C---:B-----5:R-:W-:Y:S01]  /*89b0*/  VIADD R4, R0.reuse, 0x46 ;  /* 0x0000004600047836 */ /* 0x060fe20000000000 */
[C---:B------:R-:W-:Y:S01]  /*89c0*/  LEA.HI.X.SX32 R9, R11.reuse, R3, 0x1, P4 ;  /* 0x000000030b097211 */ /* 0x040fe200020f0eff */
[----:B------:R-:W-:Y:S01]  /*89d0*/  VIADD R11, R11, UR5 ;  /* 0x000000050b0b7c36 */ /* 0x000fe20008000000 */
[----:B------:R-:W-:Y:S01]  /*89e0*/  F2FP.SATFINITE.E5M2.F32.PACK_AB_MERGE_C R97, R97, R96, RZ ;  /* 0x000000606161723e */ /* 0x000fe200048060ff */
[----:B------:R-:W-:Y:S01]  /*89f0*/  VIADD R5, R0, 0x47 ;  /* 0x0000004700057836 */ /* 0x000fe20000000000 */
[----:B---3--:R-:W-:Y:S01]  /*8a00*/  ISETP.LT.AND P4, PT, R4, UR4, !P0 ;  /* 0x0000000404007c0c */ /* 0x008fe2000c781270 */
[----:B------:R3:W-:Y:S01]  /*8a10*/  @P5 STG.E.U8 desc[UR18][R8.64], R71 ;  /* 0x0000004708005986 */ /* 0x0007e2000c101112 */
[----:B------:R-:W-:Y:S01]  /*8a20*/  IADD3 R4, P5, PT, R11, R2, RZ ;  /* 0x000000020b047210 */ /* 0x000fe20007fbe0ff */
[----:B------:R-:W5:Y:S01]  /*8a30*/  LDCU UR4, c[0x0][0x39c] ;  /* 0x00007380ff0477ac */ /* 0x000f620008000800 */
[----:B0-----:R-:W-:-:S02]  /*8a40*/  ISETP.LT.AND P6, PT, R5, UR6, !P0 ;  /* 0x0000000605007c0c */ /* 0x001fc4000c7c1270 */
[CC--:B------:R-:W-:Y:S01]  /*8a50*/  LEA.HI.X.SX32 R5, R11.reuse, R3.reuse, 0x1, P5 ;  /* 0x000000030b057211 */ /* 0x0c0fe200028f0eff */
[----:B------:R-:W-:Y:S01]  /*8a60*/  VIADD R11, R11, UR5 ;  /* 0x000000050b0b7c36 */ /* 0x000fe20008000000 */
[----:B-1----:R-:W-:Y:S01]  /*8a70*/  SHF.R.S32.HI R13, RZ, 0x8, R10 ;  /* 0x00000008ff0d7819 */ /* 0x002fe2000001140a */
[----:B------:R-:W0:Y:S01]  /*8a80*/  LDCU UR6, c[0x0][0x39c] ;  /* 0x00007380ff0677ac */ /* 0x000e220008000800 */
[----:B--2---:R-:W-:Y:S01]  /*8a90*/  ISETP.LT.AND P5, PT, R12, UR7, !P0 ;  /* 0x000000070c007c0c */ /* 0x004fe2000c7a1270 */
[----:B------:R-:W-:Y:S01]  /*8aa0*/  VIADD R10, R11, UR5 ;  /* 0x000000050b0a7c36 */ /* 0x000fe20008000000 */
[----:B------:R-:W-:Y:S01]  /*8ab0*/  F2FP.SATFINITE.E5M2.F32.PACK_AB_MERGE_C R99, R99, R98, RZ ;  /* 0x000000626363723e */ /* 0x000fe200048060ff */
[----:B------:R1:W-:Y:S01]  /*8ac0*/  @P2 STG.E.U8 desc[UR18][R4.64], R13 ;  /* 0x0000000d04002986 */ /* 0x0003e2000c101112 */
[----:B------:R-:W-:Y:S01]  /*8ad0*/  IADD3 R6, P2, PT, R11, R2, RZ ;  /* 0x000000020b067210 */ /* 0x000fe20007f5e0ff */
[----:B------:R-:W-:Y:S01]  /*8ae0*/  VIADD R12, R0, 0x49 ;  /* 0x00000049000c7836 */ /* 0x000fe20000000000 */
[----:B---3--:R-:W-:Y:S01]  /*8af0*/  PRMT R9, R73, 0x9910, RZ ;  /* 0x0000991049097816 */ /* 0x008fe200000000ff */
[----:B------:R-:W2:Y:S01]  /*8b00*/  LDCU UR7, c[0x0][0x39c] ;  /* 0x00007380ff0777ac */ /* 0x000ea20008000800 */
[----:B------:R-:W-:-:S02]  /*8b10*/  LEA.HI.X.SX32 R7, R11, R3, 0x1, P2 ;  /* 0x000000030b077211 */ /* 0x000fc400010f0eff */
[C---:B------:R-:W-:Y:S01]  /*8b20*/  IADD3 R8, P2, PT, R10.reuse, R2, RZ ;  /* 0x000000020a087210 */ /* 0x040fe20007f5e0ff */
[----:B------:R-:W-:Y:S01]  /*8b30*/  IMAD.MOV.U32 R11, RZ, RZ, R9 ;  /* 0x000000ffff0b7224 */ /* 0x000fe200078e0009 */
[----:B------:R-:W-:Y:S01]  /*8b40*/  F2FP.SATFINITE.E5M2.F32.PACK_AB_MERGE_C R101, R101, R100, RZ ;  /* 0x000000646565723e */ /* 0x000fe200048060ff */
[----:B------:R3:W-:Y:S01]  /*8b50*/  @P3 STG.E.U8 desc[UR18][R6.64], R73 ;  /* 0x0000004906003986 */ /* 0x0007e2000c101112 */
[CC--:B------:R-:W-:Y:S01]  /*8b60*/  LEA.HI.X.SX32 R9, R10.reuse, R3.reuse, 0x1, P2 ;  /* 0x000000030a097211 */ /* 0x0c0fe200010f0eff */
[----:B------:R-:W-:Y:S01]  /*8b70*/  VIADD R10, R10, UR5 ;  /* 0x000000050a0a7c36 */ /* 0x000fe20008000000 */
[----:B------:R-:W-:Y:S01]  /*8b80*/  SHF.R.S32.HI R11, RZ, 0x8, R11 ;  /* 0x00000008ff0b7819 */ /* 0x000fe2000001140b */
[----:B-1----:R-:W-:Y:S01]  /*8b90*/  VIADD R5, R0, 0x4a ;  /* 0x0000004a00057836 */ /* 0x002fe20000000000 */
[----:B-----5:R-:W-:Y:S01]  /*8ba0*/  ISETP.LT.AND P2, PT, R12, UR4, !P0 ;  /* 0x000000040c007c0c */ /* 0x020fe2000c741270 */
[----:B------:R-:W1:Y:S01]  /*8bb0*/  LDCU UR4, c[0x0][0x39c] ;  /* 0x00007380ff0477ac */ /* 0x000e620008000800 */
[----:B------:R-:W-:Y:S01]  /*8bc0*/  PRMT R13, R75, 0x9910, RZ ;  /* 0x000099104b0d7816 */ /* 0x000fe200000000ff */
[----:B------:R5:W-:Y:S01]  /*8bd0*/  @P1 STG.E.U8 desc[UR18][R8.64], R11 ;  /* 0x0000000b08001986 */ /* 0x000be2000c101112 */
[----:B------:R-:W-:Y:S01]  /*8be0*/  IADD3 R4, P1, PT, R10, R2, RZ ;  /* 0x000000020a047210 */ /* 0x000fe20007f3e0ff */
[----:B------:R-:W-:Y:S01]  /*8bf0*/  VIADD R12, R0, 0x4b ;  /* 0x0000004b000c7836 */ /* 0x000fe20000000000 */
[----:B0-----:R-:W-:Y:S01]  /*8c00*/  ISETP.LT.AND P3, PT, R5, UR6, !P0 ;  /* 0x0000000605007c0c */ /* 0x001fe2000c761270 */
[----:B------:R-:W0:Y:S01]  /*8c10*/  LDCU UR6, c[0x0][0x39c] ;  /* 0x00007380ff0677ac */ /* 0x000e220008000800 */
[C---:B------:R-:W-:Y:S01]  /*8c20*/  LEA.HI.X.SX32 R5, R10.reuse, R3, 0x1, P1 ;  /* 0x000000030a057211 */ /* 0x040fe200008f0eff */
[----:B------:R-:W-:Y:S01]  /*8c30*/  VIADD R10, R10, UR5 ;  /* 0x000000050a0a7c36 */ /* 0x000fe20008000000 */
[----:B------:R-:W-:-:S02]  /*8c40*/  SHF.R.S32.HI R13, RZ, 0x8, R13 ;  /* 0x00000008ff0d7819 */ /* 0x000fc4000001140d */
[----:B--2---:R-:W-:Y:S01]  /*8c50*/  ISETP.LT.AND P1, PT, R12, UR7, !P0 ;  /* 0x000000070c007c0c */ /* 0x004fe2000c721270 */
[----:B------:R2:W-:Y:S01]  /*8c60*/  @P4 STG.E.U8 desc[UR18][R4.64], R75 ;  /* 0x0000004b04004986 */ /* 0x0005e2000c101112 */
[CC--:B---3--:R-:W-:Y:S01]  /*8c70*/  IADD3 R6, P4, PT, R10.reuse, R2.reuse, RZ ;  /* 0x000000020a067210 */ /* 0x0c8fe20007f9e0ff */
[----:B-----5:R-:W-:Y:S01]  /*8c80*/  VIADD R11, R10, UR5 ;  /* 0x000000050a0b7c36 */ /* 0x020fe20008000000 */
[----:B------:R-:W3:Y:S01]  /*8c90*/  LDCU UR7, c[0x0][0x39c] ;  /* 0x00007380ff0777ac */ /* 0x000ee20008000800 */
[----:B------:R-:W-:Y:S01]  /*8ca0*/  VIADD R12, R0, 0x4d ;  /* 0x0000004d000c7836 */ /* 0x000fe20000000000 */
[-C--:B------:R-:W-:Y:S01]  /*8cb0*/  LEA.HI.X.SX32 R7, R10, R3.reuse, 0x1, P4 ;  /* 0x000000030a077211 */ /* 0x080fe200020f0eff */
[----:B------:R-:W-:Y:S01]  /*8cc0*/  VIADD R10, R0, 0x4c ;  /* 0x0000004c000a7836 */ /* 0x000fe20000000000 */
[----:B------:R-:W-:Y:S02]  /*8cd0*/  IADD3 R8, P4, PT, R11, R2, RZ ;  /* 0x000000020b087210 */ /* 0x000fe40007f9e0ff */
[----:B------:R-:W-:Y:S01]  /*8ce0*/  F2FP.SATFINITE.E5M2.F32.PACK_AB_MERGE_C R103, R103, R102, RZ ;  /* 0x000000666767723e */ /* 0x000fe200048060ff */
[----:B------:R5:W-:Y:S01]  /*8cf0*/  @P6 STG.E.U8 desc[UR18][R6.64], R13 ;  /* 0x0000000d06006986 */ /* 0x000be2000c101112 */
[C---:B------:R-:W-:Y:S01]  /*8d00*/  LEA.HI.X.SX32 R9, R11.reuse, R3, 0x1, P4 ;  /* 0x000000030b097211 */ /* 0x040fe200020f0eff */
[----:B------:R-:W-:Y:S01]  /*8d10*/  VIADD R11, R11, UR5 ;  /* 0x000000050b0b7c36 */ /* 0x000fe20008000000 */
[----:B-1----:R-:W-:Y:S01]  /*8d20*/  ISETP.LT.AND P4, PT, R10, UR4, !P0 ;  /* 0x000000040a007c0c */ /* 0x002fe2000c781270 */
[----:B------:R-:W1:Y:S01]  /*8d30*/  LDCU UR4, c[0x0][0x39c] ;  /* 0x00007380ff0477ac */ /* 0x000e620008000800 */
[----:B------:R-:W-:Y:S01]  /*8d40*/  PRMT R10, R77, 0x9910, RZ ;  /* 0x000099104d0a7816 */ /* 0x000fe200000000ff */
[----:B------:R3:W-:Y:S01]  /*8d50*/  @P5 STG.E.U8 desc[UR18][R8.64], R77 ;  /* 0x0000004d08005986 */ /* 0x0007e2000c101112 */
[----:B--2---:R-:W-:-:S02]  /*8d60*/  IADD3 R4, P5, PT, R11, R2, RZ ;  /* 0x000000020b047210 */ /* 0x004fc40007fbe0ff */
[----:B------:R-:W-:Y:S02]  /*8d70*/  F2FP.SATFINITE.E5M2.F32.PACK_AB_MERGE_C R105, R105, R104, RZ ;  /* 0x000000686969723e */ /* 0x000fe400048060ff */
[CC--:B------:R-:W-:Y:S01]  /*8d80*/  LEA.HI.X.SX32 R5, R11.reuse, R3.reuse, 0x1, P5 ;  /* 0x000000030b057211 */ /* 0x0c0fe200028f0eff */
[----:B------:R-:W-:Y:S01]  /*8d90*/  VIADD R11, R11, UR5 ;  /* 0x000000050b0b7c36 */ /* 0x000fe20008000000 */
[----:B-----5:R-:W-:Y:S02]  /*8da0*/  SHF.R.S32.HI R13, RZ, 0x8, R10 ;  /* 0x00000008ff0d7819 */ /* 0x020fe4000001140a */
[----:B0-----:R-:W-:Y:S01]  /*8db0*/  ISETP.LT.AND P5, PT, R12, UR6, !P0 ;  /* 0x000000060c007c0c */ /* 0x001fe2000c7a1270 */
[----:B------:R-:W0:Y:S01]  /*8dc0*/  LDCU UR6, c[0x0][0x39c] ;  /* 0x00007380ff0677ac */ /* 0x000e220008000800 */
[C---:B------:R-:W-:Y:S01]  /*8dd0*/  VIADD R10, R11.reuse, UR5 ;  /* 0x000000050b0a7c36 */ /* 0x040fe20008000000 */
[----:B------:R2:W-:Y:S01]  /*8de0*/  @P2 STG.E.U8 desc[UR18][R4.64], R13 ;  /* 0x0000000d04002986 */ /* 0x0005e2000c101112 */
[----:B------:R-:W-:Y:S01]  /*8df0*/  IADD3 R6, P2, PT, R11, R2, RZ ;  /* 0x000000020b067210 */ /* 0x000fe20007f5e0ff */
[C---:B---3--:R-:W-:Y:S01]  /*8e00*/  VIADD R8, R0.reuse, 0x4e ;  /* 0x0000004e00087836 */ /* 0x048fe20000000000 */
[----:B------:R-:W-:Y:S01]  /*8e10*/  PRMT R12, R79, 0x9910, RZ ;  /* 0x000099104f0c7816 */ /* 0x000fe200000000ff */
[----:B------:R-:W-:Y:S01]  /*8e20*/  VIADD R9, R0, 0x4f ;  /* 0x0000004f00097836 */ /* 0x000fe20000000000 */
[----:B------:R-:W-:-:S02]  /*8e30*/  LEA.HI.X.SX32 R7, R11, R3, 0x1, P2 ;  /* 0x000000030b077211 */ /* 0x000fc400010f0eff */
[----:B-1----:R-:W-:Y:S01]  /*8e40*/  ISETP.LT.AND P2, PT, R8, UR4, !P0 ;  /* 0x0000000408007c0c */ /* 0x002fe2000c741270 */
        /* <DEDUP_REMOVED lines=13> */
[----:B0-----:R-:W-:Y:S01]  /*8f20*/  ISETP.LT.AND P1, PT, R5, UR6, !P0 ;  /* 0x0000000605007c0c */ /* 0x001fe2000c721270 */
[----:B-1----:R-:W-:Y:S01]  /*8f30*/  VIADD R7, R0, 0x51 ;  /* 0x0000005100077836 */ /* 0x002fe20000000000 */
        /* <DEDUP_REMOVED lines=186> */
[----:B------:R-:W-:Y:S01]  /*9ae0*/  IADD3 R6, P2, PT, R11, R2, RZ ;  /* 0x000000020b067210 */ /* 0x000fe20007f5e0ff */
[----:B------:R5:W-:Y:S01]  /*9af0*/  @P4 STG.E.U8 desc[UR18][R4.64], R13 ;  /* 0x0000000d04004986 */ /* 0x000be2000c101112 */
[----:B------:R-:W-:Y:S02]  /*9b00*/  F2FP.SATFINITE.E5M2.F32.PACK_AB_MERGE_C R123, R123, R122, RZ ;  /* 0x0000007a7b7b723e */ /* 0x000fe400048060ff */
[CC--:B------:R-:W-:Y:S01]  /*9b10*/  LEA.HI.X.SX32 R7, R11.reuse, R3.reuse, 0x1, P2 ;  /* 0x000000030b077211 */ /* 0x0c0fe200010f0eff */
[----:B------:R-:W-:Y:S01]  /*9b20*/  VIADD R11, R11, UR5 ;  /* 0x000000050b0b7c36 */ /* 0x000fe20008000000 */
[----:B---3--:R-:W-:Y:S01]  /*9b30*/  ISETP.LT.AND P2, PT, R10, UR4, !P0 ;  /* 0x000000040a007c0c */ /* 0x008fe2000c741270 */
[----:B------:R-:W3:Y:S01]  /*9b40*/  LDCU UR4, c[0x0][0x39c] ;  /* 0x00007380ff0477ac */ /* 0x000ee20008000800 */
[----:B------:R-:W-:Y:S01]  /*9b50*/  F2FP.SATFINITE.E5M2.F32.PACK_AB_MERGE_C R125, R125, R124, RZ ;  /* 0x0000007c7d7d723e */ /* 0x000fe200048060ff */
[----:B------:R1:W-:Y:S01]  /*9b60*/  @P1 STG.E.U8 desc[UR18][R6.64], R103 ;  /* 0x0000006706001986 */ /* 0x0003e2000c101112 */
[C---:B0-----:R-:W-:Y:S01]  /*9b70*/  IADD3 R8, P1, PT, R11.reuse, R2, RZ ;  /* 0x000000020b087210 */ /* 0x041fe20007f3e0ff */
[----:B------:R-:W-:Y:S01]  /*9b80*/  VIADD R10, R11, UR5 ;  /* 0x000000050b0a7c36 */ /* 0x000fe20008000000 */
[----:B------:R-:W-:Y:S01]  /*9b90*/  PRMT R17, R125, 0x9910, RZ ;  /* 0x000099107d117816 */ /* 0x000fe200000000ff */
[----:B-----5:R-:W-:Y:S01]  /*9ba0*/  VIADD R5, R0, 0x68 ;  /* 0x0000006800057836 */ /* 0x020fe20000000000 */
[----:B------:R-:W-:-:S02]  /*9bb0*/  LEA.HI.X.SX32 R9, R11, R3, 0x1, P1 ;  /* 0x000000030b097211 */ /* 0x000fc400008f0eff */
[----:B------:R-:W-:Y:S01]  /*9bc0*/  SHF.R.S32.HI R11, RZ, 0x8, R12 ;  /* 0x00000008ff0b7819 */ /* 0x000fe2000001140c */
[----:B------:R-:W-:Y:S01]  /*9bd0*/  VIADD R12, R0, 0x6c ;  /* 0x0000006c000c7836 */ /* 0x000fe20000000000 */
[-C--:B------:R-:W-:Y:S02]  /*9be0*/  IADD3 R4, P4, PT, R10, R2.reuse, RZ ;  /* 0x000000020a047210 */ /* 0x080fe40007f9e0ff */
[----:B--2---:R-:W-:Y:S01]  /*9bf0*/  ISETP.LT.AND P1, PT, R14, UR6, !P0 ;  /* 0x000000060e007c0c */ /* 0x004fe2000c721270 */
[----:B-1----:R-:W-:Y:S01]  /*9c00*/  VIADD R6, R0, 0x69 ;  /* 0x0000006900067836 */ /* 0x002fe20000000000 */
[----:B------:R0:W-:Y:S01]  /*9c10*/  @P6 STG.E.U8 desc[UR18][R8.64], R11 ;  /* 0x0000000b08006986 */ /* 0x0001e2000c101112 */
[----:B------:R-:W-:Y:S01]  /*9c20*/  ISETP.LT.AND P6, PT, R5, UR7, !P0 ;  /* 0x0000000705007c0c */ /* 0x000fe2000c7c1270 */
[----:B------:R-:W1:Y:S01]  /*9c30*/  LDCU UR6, c[0x0][0x39c] ;  /* 0x00007380ff0677ac */ /* 0x000e620008000800 */
[CC--:B------:R-:W-:Y:S01]  /*9c40*/  LEA.HI.X.SX32 R5, R10.reuse, R3.reuse, 0x1, P4 ;  /* 0x000000030a057211 */ /* 0x0c0fe200020f0eff */
[----:B------:R-:W-:Y:S01]  /*9c50*/  VIADD R10, R10, UR5 ;  /* 0x000000050a0a7c36 */ /* 0x000fe20008000000 */
[----:B---3--:R-:W-:Y:S01]  /*9c60*/  ISETP.LT.AND P4, PT, R6, UR4, !P0 ;  /* 0x0000000406007c0c */ /* 0x008fe2000c781270 */
[----:B------:R-:W2:Y:S01]  /*9c70*/  LDCU UR4, c[0x0][0x39c] ;  /* 0x00007380ff0477ac */ /* 0x000ea20008000800 */
[----:B------:R-:W-:Y:S01]  /*9c80*/  PRMT R13, R105, 0x9910, RZ ;  /* 0x00009910690d7816 */ /* 0x000fe200000000ff */
[----:B------:R3:W-:Y:S01]  /*9c90*/  @P3 STG.E.U8 desc[UR18][R4.64], R105 ;  /* 0x0000006904003986 */ /* 0x0007e2000c101112 */
[C---:B------:R-:W-:Y:S01]  /*9ca0*/  IADD3 R6, P3, PT, R10.reuse, R2, RZ ;  /* 0x000000020a067210 */ /* 0x040fe20007f7e0ff */
[----:B------:R-:W5:Y:S01]  /*9cb0*/  LDCU UR7, c[0x0][0x39c] ;  /* 0x00007380ff0777ac */ /* 0x000f620008000800 */
[----:B------:R-:W-:Y:S01]  /*9cc0*/  SHF.R.S32.HI R13, RZ, 0x8, R13 ;  /* 0x00000008ff0d7819 */ /* 0x000fe2000001140d */
[C---:B0-----:R-:W-:Y:S01]  /*9cd0*/  VIADD R11, R10.reuse, UR5 ;  /* 0x000000050a0b7c36 */ /* 0x041fe20008000000 */
[----:B------:R-:W-:Y:S01]  /*9ce0*/  LEA.HI.X.SX32 R7, R10, R3, 0x1, P3 ;  /* 0x000000030a077211 */ /* 0x000fe200018f0eff */
[----:B------:R-:W-:Y:S01]  /*9cf0*/  VIADD R14, R0, 0x79 ;  /* 0x00000079000e7836 */ /* 0x000fe20000000000 */
[----:B------:R-:W-:-:S02]  /*9d00*/  PRMT R10, R107, 0x9910, RZ ;  /* 0x000099106b0a7816 */ /* 0x000fc400000000ff */
[C---:B------:R-:W-:Y:S01]  /*9d10*/  IADD3 R8, P3, PT, R11.reuse, R2, RZ ;  /* 0x000000020b087210 */ /* 0x040fe20007f7e0ff */
[----:B------:R0:W-:Y:S01]  /*9d20*/  @P5 STG.E.U8 desc[UR18][R6.64], R13 ;  /* 0x0000000d06005986 */ /* 0x0001e2000c101112 */
[----:B------:R-:W-:Y:S01]  /*9d30*/  SHF.R.S32.HI R17, RZ, 0x8, R17 ;  /* 0x00000008ff117819 */ /* 0x000fe20000011411 */
[C---:B---3--:R-:W-:Y:S01]  /*9d40*/  VIADD R4, R0.reuse, 0x6a ;  /* 0x0000006a00047836 */ /* 0x048fe20000000000 */
[C---:B------:R-:W-:Y:S01]  /*9d50*/  LEA.HI.X.SX32 R9, R11.reuse, R3, 0x1, P3 ;  /* 0x000000030b097211 */ /* 0x040fe200018f0eff */
[----:B------:R-:W-:Y:S01]  /*9d60*/  VIADD R11, R11, UR5 ;  /* 0x000000050b0b7c36 */ /* 0x000fe20008000000 */
[----:B------:R-:W-:Y:S01]  /*9d70*/  F2FP.SATFINITE.E5M2.F32.PACK_AB_MERGE_C R127, R127, R126, RZ ;  /* 0x0000007e7f7f723e */ /* 0x000fe200048060ff */
[----:B------:R-:W-:Y:S01]  /*9d80*/  VIADD R5, R0, 0x6b ;  /* 0x0000006b00057836 */ /* 0x000fe20000000000 */
[----:B--2---:R-:W-:Y:S01]  /*9d90*/  ISETP.LT.AND P3, PT, R4, UR4, !P0 ;  /* 0x0000000404007c0c */ /* 0x004fe2000c761270 */
[----:B------:R2:W-:Y:S01]  /*9da0*/  @P2 STG.E.U8 desc[UR18][R8.64], R107 ;  /* 0x0000006b08002986 */ /* 0x0005e2000c101112 */
[----:B------:R-:W-:Y:S01]  /*9db0*/  IADD3 R4, P2, PT, R11, R2, RZ ;  /* 0x000000020b047210 */ /* 0x000fe20007f5e0ff */
[----:B------:R-:W3:Y:S01]  /*9dc0*/  LDCU UR4, c[0x0][0x39c] ;  /* 0x00007380ff0477ac */ /* 0x000ee20008000800 */
[----:B-1----:R-:W-:-:S02]  /*9dd0*/  ISETP.LT.AND P5, PT, R5, UR6, !P0 ;  /* 0x0000000605007c0c */ /* 0x002fc4000c7a1270 */
[CC--:B------:R-:W-:Y:S01]  /*9de0*/  LEA.HI.X.SX32 R5, R11.reuse, R3.reuse, 0x1, P2 ;  /* 0x000000030b057211 */ /* 0x0c0fe200010f0eff */
[----:B------:R-:W-:Y:S01]  /*9df0*/  VIADD R11, R11, UR5 ;  /* 0x000000050b0b7c36 */ /* 0x000fe20008000000 */
[----:B0-----:R-:W-:Y:S01]  /*9e00*/  SHF.R.S32.HI R13, RZ, 0x8, R10 ;  /* 0x00000008ff0d7819 */ /* 0x001fe2000001140a */
[----:B------:R-:W0:Y:S01]  /*9e10*/  LDCU UR6, c[0x0][0x39c] ;  /* 0x00007380ff0677ac */ /* 0x000e220008000800 */
[----:B-----5:R-:W-:Y:S01]  /*9e20*/  ISETP.LT.AND P2, PT, R12, UR7, !P0 ;  /* 0x000000070c007c0c */ /* 0x020fe2000c741270 */
[----:B------:R-:W-:Y:S01]  /*9e30*/  VIADD R10, R11, UR5 ;  /* 0x000000050b0a7c36 */ /* 0x000fe20008000000 */
[----:B------:R-:W-:Y:S01]  /*9e40*/  F2FP.SATFINITE.E5M2.F32.PACK_AB_MERGE_C R129, R129, R128, RZ ;  /* 0x000000808181723e */ /* 0x000fe200048060ff */
[----:B------:R1:W-:Y:S01]  /*9e50*/  @P1 STG.E.U8 desc[UR18][R4.64], R13 ;  /* 0x0000000d04001986 */ /* 0x0003e2000c101112 */
[----:B------:R-:W-:Y:S01]  /*9e60*/  IADD3 R6, P1, PT, R11, R2, RZ ;  /* 0x000000020b067210 */ /* 0x000fe20007f3e0ff */
[----:B------:R-:W-:Y:S01]  /*9e70*/  VIADD R12, R0, 0x6d ;  /* 0x0000006d000c7836 */ /* 0x000fe20000000000 */
[----:B--2---:R-:W-:Y:S01]  /*9e80*/  PRMT R9, R109, 0x9910, RZ ;  /* 0x000099106d097816 */ /* 0x004fe200000000ff */
        /* <DEDUP_REMOVED lines=10> */
[----:B---3--:R-:W-:Y:S01]  /*9f30*/  ISETP.LT.AND P1, PT, R12, UR4, !P0 ;  /* 0x000000040c007c0c */ /* 0x008fe2000c721270 */
        /* <DEDUP_REMOVED lines=12> */
[CC--:B-----5:R-:W-:Y:S01]  /*a000*/  IADD3 R6, P3, PT, R10.reuse, R2.reuse, RZ ;  /* 0x000000020a067210 */ /* 0x0e0fe20007f7e0ff */
[----:B---3--:R-:W-:Y:S01]  /*a010*/  VIADD R11, R10, UR5 ;  /* 0x000000050a0b7c36 */ /* 0x008fe20008000000 */
[----:B------:R-:W3:Y:S01]  /*a020*/  LDCU UR7, c[0x0][0x39c] ;  /* 0x00007380ff0777ac */ /* 0x000ee20008000800 */
[----:B------:R-:W-:Y:S01]  /*a030*/  VIADD R12, R0, 0x71 ;  /* 0x00000071000c7836 */ /* 0x000fe20000000000 */
[-C--:B------:R-:W-:Y:S01]  /*a040*/  LEA.HI.X.SX32 R7, R10, R3.reuse, 0x1, P3 ;  /* 0x000000030a077211 */ /* 0x080fe200018f0eff */
[----:B------:R-:W-:Y:S01]  /*a050*/  VIADD R10, R0, 0x70 ;  /* 0x00000070000a7836 */ /* 0x000fe20000000000 */
[-C--:B------:R-:W-:Y:S02]  /*a060*/  IADD3 R8, P3, PT, R11, R2.reuse, RZ ;  /* 0x000000020b087210 */ /* 0x080fe40007f7e0ff */
[----:B------:R-:W-:Y:S01]  /*a070*/  PRMT R19, R131, 0x9910, RZ ;  /* 0x0000991083137816 */ /* 0x000fe200000000ff */
        /* <DEDUP_REMOVED lines=8> */
[----:B------:R-:W-:Y:S02]  /*a100*/  SHF.R.S32.HI R19, RZ, 0x8, R19 ;  /* 0x00000008ff137819 */ /* 0x000fe40000011413 */
[C---:B------:R-:W-:Y:S01]  /*a110*/  LEA.HI.X.SX32 R5, R11.reuse, R3, 0x1, P2 ;  /* 0x000000030b057211 */ /* 0x040fe200010f0eff */
[----:B------:R-:W-:Y:S01]  /*a120*/  VIADD R11, R11, UR5 ;  /* 0x000000050b0b7c36 */ /* 0x000fe20008000000 */
[----:B-----5:R-:W-:Y:S02]  /*a130*/  SHF.R.S32.HI R13, RZ, 0x8, R10 ;  /* 0x00000008ff0d7819 */ /* 0x020fe4000001140a */
[----:B0-----:R-:W-:Y:S01]  /*a140*/  ISETP.LT.AND P2, PT, R12, UR6, !P0 ;  /* 0x000000060c007c0c */ /* 0x001fe2000c741270 */
[----:B------:R-:W0:Y:S01]  /*a150*/  LDCU UR6, c[0x0][0x39c] ;  /* 0x00007380ff0677ac */ /* 0x000e220008000800 */
[----:B------:R-:W-:Y:S01]  /*a160*/  PRMT R12, R115, 0x9910, RZ ;  /* 0x00009910730c7816 */ /* 0x000fe200000000ff */
[----:B------:R2:W-:Y:S01]  /*a170*/  @P1 STG.E.U8 desc[UR18][R4.64], R13 ;  /* 0x0000000d04001986 */ /* 0x0005e2000c101112 */
[----:B------:R-:W-:Y:S01]  /*a180*/  IADD3 R6, P1, PT, R11, R2, RZ ;  /* 0x000000020b067210 */ /* 0x000fe20007f3e0ff */
[----:B---3--:R-:W-:-:S02]  /*a190*/  VIADD R8, R0, 0x72 ;  /* 0x0000007200087836 */ /* 0x008fc40000000000 */
[C---:B------:R-:W-:Y:S01]  /*a1a0*/  VIADD R10, R11.reuse, UR5 ;  /* 0x000000050b0a7c36 */ /* 0x040fe20008000000 */
[-C--:B------:R-:W-:Y:S01]  /*a1b0*/  LEA.HI.X.SX32 R7, R11, R3.reuse, 0x1, P1 ;  /* 0x000000030b077211 */ /* 0x080fe200008f0eff */
[----:B------:R-:W-:Y:S01]  /*a1c0*/  VIADD R9, R0, 0x73 ;  /* 0x0000007300097836 */ /* 0x000fe20000000000 */
[----:B-1----:R-:W-:Y:S01]  /*a1d0*/  ISETP.LT.AND P1, PT, R8, UR4, !P0 ;  /* 0x0000000408007c0c */ /* 0x002fe2000c721270 */
[----:B------:R-:W-:Y:S01]  /*a1e0*/  IMAD.MOV.U32 R11, RZ, RZ, R12 ;  /* 0x000000ffff0b7224 */ /* 0x000fe200078e000c */
[CC--:B------:R-:W-:Y:S01]  /*a1f0*/  IADD3 R8, P5, PT, R10.reuse, R2.reuse, RZ ;  /* 0x000000020a087210 */ /* 0x0c0fe20007fbe0ff */
[----:B------:R1:W-:Y:S01]  /*a200*/  @P6 STG.E.U8 desc[UR18][R6.64], R115 ;  /* 0x0000007306006986 */ /* 0x0003e2000c101112 */
[----:B------:R-:W-:Y:S01]  /*a210*/  ISETP.LT.AND P6, PT, R9, UR7, !P0 ;  /* 0x0000000709007c0c */ /* 0x000fe2000c7c1270 */
[----:B------:R-:W3:Y:S01]  /*a220*/  LDCU UR4, c[0x0][0x39c] ;  /* 0x00007380ff0477ac */ /* 0x000ee20008000800 */
[CC--:B------:R-:W-:Y:S01]  /*a230*/  LEA.HI.X.SX32 R9, R10.reuse, R3.reuse, 0x1, P5 ;  /* 0x000000030a097211 */ /* 0x0c0fe200028f0eff */
[----:B------:R-:W-:Y:S01]  /*a240*/  VIADD R10, R10, UR5 ;  /* 0x000000050a0a7c36 */ /* 0x000fe20008000000 */
[----:B------:R-:W-:Y:S01]  /*a250*/  SHF.R.S32.HI R11, RZ, 0x8, R11 ;  /* 0x00000008ff0b7819 */ /* 0x000fe2000001140b */
[C---:B--2---:R-:W-:Y:S01]  /*a260*/  VIADD R5, R0.reuse, 0x74 ;  /* 0x0000007400057836 */ /* 0x044fe20000000000 */
[----:B------:R-:W2:Y:S01]  /*a270*/  LDCU UR7, c[0x0][0x39c] ;  /* 0x00007380ff0777ac */ /* 0x000ea20008000800 */
[----:B------:R-:W-:Y:S01]  /*a280*/  PRMT R13, R117, 0x9910, RZ ;  /* 0x00009910750d7816 */ /* 0x000fe200000000ff */
[----:B------:R-:W-:Y:S01]  /*a290*/  VIADD R12, R0, 0x78 ;  /* 0x00000078000c7836 */ /* 0x000fe20000000000 */
[----:B------:R5:W-:Y:S01]  /*a2a0*/  @P4 STG.E.U8 desc[UR18][R8.64], R11 ;  /* 0x0000000b08004986 */ /* 0x000be2000c101112 */
[----:B------:R-:W-:Y:S01]  /*a2b0*/  IADD3 R4, P4, PT, R10, R2, RZ ;  /* 0x000000020a047210 */ /* 0x000fe20007f9e0ff */
[----:B-1----:R-:W-:Y:S01]  /*a2c0*/  VIADD R7, R0, 0x75 ;  /* 0x0000007500077836 */ /* 0x002fe20000000000 */
[----:B0-----:R-:W-:Y:S01]  /*a2d0*/  ISETP.LT.AND P5, PT, R5, UR6, !P0 ;  /* 0x0000000605007c0c */ /* 0x001fe2000c7a1270 */
[----:B------:R-:W0:Y:S01]  /*a2e0*/  LDCU UR6, c[0x0][0x39c] ;  /* 0x00007380ff0677ac */ /* 0x000e220008000800 */
[C---:B------:R-:W-:Y:S01]  /*a2f0*/  LEA.HI.X.SX32 R5, R10.reuse, R3, 0x1, P4 ;  /* 0x000000030a057211 */ /* 0x040fe200020f0eff */
[----:B------:R-:W-:Y:S01]  /*a300*/  VIADD R10, R10, UR5 ;  /* 0x000000050a0a7c36 */ /* 0x000fe20008000000 */
[----:B------:R-:W-:-:S03]  /*a310*/  SHF.R.S32.HI R13, RZ, 0x8, R13 ;  /* 0x00000008ff0d7819 */ /* 0x000fc6000001140d */
[----:B------:R1:W-:Y:S01]  /*a320*/  @P3 STG.E.U8 desc[UR18][R4.64], R117 ;  /* 0x0000007504003986 */ /* 0x0003e2000c101112 */
[CC--:B------:R-:W-:Y:S01]  /*a330*/  IADD3 R6, P3, PT, R10.reuse, R2.reuse, RZ ;  /* 0x000000020a067210 */ /* 0x0c0fe20007f7e0ff */
[----:B-----5:R-:W-:Y:S01]  /*a340*/  VIADD R11, R10, UR5 ;  /* 0x000000050a0b7c36 */ /* 0x020fe20008000000 */
[----:B---3--:R-:W-:Y:S01]  /*a350*/  ISETP.LT.AND P4, PT, R7, UR4, !P0 ;  /* 0x0000000407007c0c */ /* 0x008fe2000c781270 */
[----:B------:R-:W-:Y:S01]  /*a360*/  VIADD R9, R0, 0x76 ;  /* 0x0000007600097836 */ /* 0x000fe20000000000 */
[-C--:B------:R-:W-:Y:S01]  /*a370*/  LEA.HI.X.SX32 R7, R10, R3.reuse, 0x1, P3 ;  /* 0x000000030a077211 */ /* 0x080fe200018f0eff */
[----:B------:R-:W-:Y:S01]  /*a380*/  VIADD R10, R0, 0x77 ;  /* 0x00000077000a7836 */ /* 0x000fe20000000000 */
[----:B------:R-:W-:Y:S01]  /*a390*/  IADD3 R8, P3, PT, R11, R2, RZ ;  /* 0x000000020b087210 */ /* 0x000fe20007f7e0ff */
[----:B------:R-:W3:Y:S02]  /*a3a0*/  LDCU UR4, c[0x0][0x39c] ;  /* 0x00007380ff0477ac */ /* 0x000ee40008000800 */
        /* <DEDUP_REMOVED lines=8> */
[C---:B------:R-:W-:Y:S01]  /*a430*/  IADD3 R4, P1, PT, R11.reuse, R2, RZ ;  /* 0x000000020b047210 */ /* 0x040fe20007f3e0ff */
[C---:B------:R-:W-:Y:S01]  /*a440*/  VIADD R10, R11.reuse, UR5 ;  /* 0x000000050b0a7c36 */ /* 0x040fe20008000000 */
[----:B------:R-:W1:Y:S01]  /*a450*/  LDCU UR6, c[0x0][0x39c] ;  /* 0x00007380ff0677ac */ /* 0x000e620008000800 */
[----:B-----5:R-:W-:Y:S01]  /*a460*/  IMAD.MOV.U32 R6, RZ, RZ, R5 ;  /* 0x000000ffff067224 */ /* 0x020fe200078e0005 */
[----:B------:R-:W-:Y:S01]  /*a470*/  LEA.HI.X.SX32 R5, R11, R3, 0x1, P1 ;  /* 0x000000030b057211 */ /* 0x000fe200008f0eff */
[----:B------:R-:W-:-:S03]  /*a480*/  VIADD R13, R0, 0x7a ;  /* 0x0000007a000d7836 */ /* 0x000fc60000000000 */
[----:B------:R-:W-:Y:S02]  /*a490*/  SHF.R.S32.HI R11, RZ, 0x8, R6 ;  /* 0x00000008ff0b7819 */ /* 0x000fe40000011406 */
[----:B------:R-:W-:-:S03]  /*a4a0*/  IADD3 R6, P1, PT, R10, R2, RZ ;  /* 0x000000020a067210 */ /* 0x000fc60007f3e0ff */
[----:B------:R5:W-:Y:S01]  /*a4b0*/  @P6 STG.E.U8 desc[UR18][R4.64], R11 ;  /* 0x0000000b04006986 */ /* 0x000be2000c101112 */
[CC--:B------:R-:W-:Y:S01]  /*a4c0*/  LEA.HI.X.SX32 R7, R10.reuse, R3.reuse, 0x1, P1 ;  /* 0x000000030a077211 */ /* 0x0c0fe200008f0eff */
[----:B------:R-:W-:Y:S01]  /*a4d0*/  VIADD R10, R10, UR5 ;  /* 0x000000050a0a7c36 */ /* 0x000fe20008000000 */
[----:B---3--:R-:W-:Y:S01]  /*a4e0*/  ISETP.LT.AND P1, PT, R12, UR4, !P0 ;  /* 0x000000040c007c0c */ /* 0x008fe2000c721270 */
[----:B------:R-:W3:Y:S01]  /*a4f0*/  LDCU UR4, c[0x0][0x39c] ;  /* 0x00007380ff0477ac */ /* 0x000ee20008000800 */
[----:B------:R-:W-:Y:S01]  /*a500*/  PRMT R12, R121, 0x9910, RZ ;  /* 0x00009910790c7816 */ /* 0x000fe200000000ff */
[----:B------:R4:W-:Y:S01]  /*a510*/  @P5 STG.E.U8 desc[UR18][R6.64], R121 ;  /* 0x0000007906005986 */ /* 0x0009e2000c101112 */
[----:B0-----:R-:W-:Y:S02]  /*a520*/  IADD3 R8, P5, PT, R10, R2, RZ ;  /* 0x000000020a087210 */ /* 0x001fe40007fbe0ff */
[----:B-1----:R-:W-:Y:S01]  /*a530*/  ISETP.LT.AND P6, PT, R14, UR6, !P0 ;  /* 0x000000060e007c0c */ /* 0x002fe2000c7c1270 */
[----:B------:R-:W0:Y:S01]  /*a540*/  LDCU UR6, c[0x0][0x39c] ;  /* 0x00007380ff0677ac */ /* 0x000e220008000800 */
[C---:B------:R-:W-:Y:S01]  /*a550*/  LEA.HI.X.SX32 R9, R10.reuse, R3, 0x1, P5 ;  /* 0x000000030a097211 */ /* 0x040fe200028f0eff */
[----:B------:R-:W-:Y:S01]  /*a560*/  VIADD R10, R10, UR5 ;  /* 0x000000050a0a7c36 */ /* 0x000fe20008000000 */
[----:B-----5:R-:W-:Y:S01]  /*a570*/  SHF.R.S32.HI R11, RZ, 0x8, R12 ;  /* 0x00000008ff0b7819 */ /* 0x020fe2000001140c */
[----:B------:R-:W-:Y:S01]  /*a580*/  VIADD R12, R0, 0x7c ;  /* 0x0000007c000c7836 */ /* 0x000fe20000000000 */
[----:B--2---:R-:W-:-:S02]  /*a590*/  ISETP.LT.AND P5, PT, R13, UR7, !P0 ;  /* 0x000000070d007c0c */ /* 0x004fc4000c7a1270 */
[----:B------:R-:W-:Y:S01]  /*a5a0*/  PRMT R13, R123, 0x9910, RZ ;  /* 0x000099107b0d7816 */ /* 0x000fe200000000ff */
[----:B------:R1:W-:Y:S01]  /*a5b0*/  @P4 STG.E.U8 desc[UR18][R8.64], R11 ;  /* 0x0000000b08004986 */ /* 0x0003e2000c101112 */
[-C--:B------:R-:W-:Y:S01]  /*a5c0*/  IADD3 R4, P4, PT, R10, R2.reuse, RZ ;  /* 0x000000020a047210 */ /* 0x080fe20007f9e0ff */
[----:B----4-:R-:W-:Y:S01]  /*a5d0*/  VIADD R6, R0, 0x7b ;  /* 0x0000007b00067836 */ /* 0x010fe20000000000 */
[----:B------:R-:W-:Y:S02]  /*a5e0*/  SHF.R.S32.HI R13, RZ, 0x8, R13 ;  /* 0x00000008ff0d7819 */ /* 0x000fe4000001140d */
[C---:B------:R-:W-:Y:S01]  /*a5f0*/  LEA.HI.X.SX32 R5, R10.reuse, R3, 0x1, P4 ;  /* 0x000000030a057211 */ /* 0x040fe200020f0eff */
[----:B------:R-:W-:Y:S01]  /*a600*/  VIADD R10, R10, UR5 ;  /* 0x000000050a0a7c36 */ /* 0x000fe20008000000 */
[----:B---3--:R-:W-:Y:S01]  /*a610*/  ISETP.LT.AND P4, PT, R6, UR4, !P0 ;  /* 0x0000000406007c0c */ /* 0x008fe2000c781270 */
[----:B------:R-:W2:Y:S02]  /*a620*/  LDCU UR4, c[0x0][0x39c] ;  /* 0x00007380ff0477ac */ /* 0x000ea40008000800 */
[----:B------:R3:W-:Y:S01]  /*a630*/  @P2 STG.E.U8 desc[UR18][R4.64], R123 ;  /* 0x0000007b04002986 */ /* 0x0007e2000c101112 */
[C---:B------:R-:W-:Y:S01]  /*a640*/  IADD3 R6, P2, PT, R10.reuse, R2, RZ ;  /* 0x000000020a067210 */ /* 0x040fe20007f5e0ff */
[----:B-1----:R-:W-:-:S03]  /*a650*/  VIADD R11, R10, UR5 ;  /* 0x000000050a0b7c36 */ /* 0x002fc60008000000 */
[-C--:B------:R-:W-:Y:S01]  /*a660*/  LEA.HI.X.SX32 R7, R10, R3.reuse, 0x1, P2 ;  /* 0x000000030a077211 */ /* 0x080fe200010f0eff */
[C---:B------:R-:W-:Y:S01]  /*a670*/  VIADD R10, R0.reuse, 0x7d ;  /* 0x0000007d000a7836 */ /* 0x040fe20000000000 */
[CC--:B------:R-:W-:Y:S01]  /*a680*/  IADD3 R8, P2, PT, R11.reuse, R2.reuse, RZ ;  /* 0x000000020b087210 */ /* 0x0c0fe20007f5e0ff */
[----:B------:R-:W-:Y:S02]  /*a690*/  VIADD R0, R0, 0x7f ;  /* 0x0000007f00007836 */ /* 0x000fe40000000000 */
[----:B------:R1:W-:Y:S01]  /*a6a0*/  @P3 STG.E.U8 desc[UR18][R6.64], R13 ;  /* 0x0000000d06003986 */ /* 0x0003e2000c101112 */
[CC--:B------:R-:W-:Y:S01]  /*a6b0*/  LEA.HI.X.SX32 R9, R11.reuse, R3.reuse, 0x1, P2 ;  /* 0x000000030b097211 */ /* 0x0c0fe200010f0eff */
[----:B------:R-:W-:Y:S01]  /*a6c0*/  VIADD R11, R11, UR5 ;  /* 0x000000050b0b7c36 */ /* 0x000fe20008000000 */
[----:B0-----:R-:W-:Y:S01]  /*a6d0*/  ISETP.LT.AND P3, PT, R12, UR6, !P0 ;  /* 0x000000060c007c0c */ /* 0x001fe2000c761270 */
[----:B------:R-:W0:Y:S02]  /*a6e0*/  LDCU UR6, c[0x0][0x39c] ;  /* 0x00007380ff0677ac */ /* 0x000e240008000800 */
[----:B------:R4:W-:Y:S01]  /*a6f0*/  @P1 STG.E.U8 desc[UR18][R8.64], R125 ;  /* 0x0000007d08001986 */ /* 0x0009e2000c101112 */
[----:B--2---:R-:W-:Y:S01]  /*a700*/  ISETP.LT.AND P2, PT, R10, UR4, !P0 ;  /* 0x000000040a007c0c */ /* 0x004fe2000c741270 */
[C---:B------:R-:W-:Y:S01]  /*a710*/  VIADD R10, R11.reuse, UR5 ;  /* 0x000000050b0a7c36 */ /* 0x040fe20008000000 */
[CC--:B---3--:R-:W-:Y:S01]  /*a720*/  IADD3 R4, P1, PT, R11.reuse, R2.reuse, RZ ;  /* 0x000000020b047210 */ /* 0x0c8fe20007f3e0ff */
[----:B------:R-:W2:Y:S03]  /*a730*/  LDCU UR4, c[0x0][0x39c] ;  /* 0x00007380ff0477ac */ /* 0x000ea60008000800 */
[----:B------:R-:W-:Y:S01]  /*a740*/  LEA.HI.X.SX32 R5, R11, R3, 0x1, P1 ;  /* 0x000000030b057211 */ /* 0x000fe200008f0eff */
[C---:B------:R-:W-:Y:S01]  /*a750*/  VIADD R11, R10.reuse, UR5 ;  /* 0x000000050a0b7c36 */ /* 0x040fe20008000000 */
[----:B-1----:R-:W-:-:S03]  /*a760*/  IADD3 R6, P1, PT, R10, R2, RZ ;  /* 0x000000020a067210 */ /* 0x002fc60007f3e0ff */
[C---:B------:R-:W-:Y:S01]  /*a770*/  VIADD R13, R11.reuse, UR5 ;  /* 0x000000050b0d7c36 */ /* 0x040fe20008000000 */
[----:B------:R1:W-:Y:S01]  /*a780*/  @P6 STG.E.U8 desc[UR18][R4.64], R17 ;  /* 0x0000001104006986 */ /* 0x0003e2000c101112 */
[-C--:B----4-:R-:W-:Y:S02]  /*a790*/  IADD3 R8, P6, PT, R11, R2.reuse, RZ ;  /* 0x000000020b087210 */ /* 0x090fe40007fde0ff */
[----:B------:R-:W-:Y:S01]  /*a7a0*/  VIADD R14, R13, UR5 ;  /* 0x000000050d0e7c36 */ /* 0x000fe20008000000 */
[-C--:B------:R-:W-:Y:S02]  /*a7b0*/  LEA.HI.X.SX32 R7, R10, R3.reuse, 0x1, P1 ;  /* 0x000000030a077211 */ /* 0x080fe400008f0eff */
[-C--:B------:R-:W-:Y:S01]  /*a7c0*/  LEA.HI.X.SX32 R9, R11, R3.reuse, 0x1, P6 ;  /* 0x000000030b097211 */ /* 0x080fe200030f0eff */
[C---:B------:R-:W-:Y:S01]  /*a7d0*/  VIADD R15, R14.reuse, UR5 ;  /* 0x000000050e0f7c36 */ /* 0x040fe20008000000 */
[-C--:B------:R-:W-:Y:S01]  /*a7e0*/  IADD3 R10, P1, PT, R13, R2.reuse, RZ ;  /* 0x000000020d0a7210 */ /* 0x080fe20007f3e0ff */
[----:B------:R3:W-:Y:S01]  /*a7f0*/  @P5 STG.E.U8 desc[UR18][R6.64], R127 ;  /* 0x0000007f06005986 */ /* 0x0007e2000c101112 */
[----:B------:R-:W-:Y:S01]  /*a800*/  IADD3 R12, P6, PT, R14, R2, RZ ;  /* 0x000000020e0c7210 */ /* 0x000fe20007fde0ff */
[----:B------:R-:W-:Y:S01]  /*a810*/  VIADD R16, R15, UR5 ;  /* 0x000000050f107c36 */ /* 0x000fe20008000000 */
[----:B------:R-:W-:-:S02]  /*a820*/  LEA.HI.X.SX32 R11, R13, R3, 0x1, P1 ;  /* 0x000000030d0b7211 */ /* 0x000fc400008f0eff */
[-C--:B------:R-:W-:Y:S02]  /*a830*/  LEA.HI.X.SX32 R13, R14, R3.reuse, 0x1, P6 ;  /* 0x000000030e0d7211 */ /* 0x080fe400030f0eff */
[-C--:B-1----:R-:W-:Y:S02]  /*a840*/  IADD3 R4, P6, PT, R16, R2.reuse, RZ ;  /* 0x0000000210047210 */ /* 0x082fe40007fde0ff */
[----:B--2---:R-:W-:Y:S02]  /*a850*/  ISETP.LT.AND P1, PT, R18, UR4, !P0 ;  /* 0x0000000412007c0c */ /* 0x004fe4000c721270 */
[----:B------:R-:W-:Y:S02]  /*a860*/  LEA.HI.X.SX32 R5, R16, R3, 0x1, P6 ;  /* 0x0000000310057211 */ /* 0x000fe400030f0eff */
[----:B0-----:R-:W-:Y:S02]  /*a870*/  ISETP.LT.AND P0, PT, R0, UR6, !P0 ;  /* 0x0000000600007c0c */ /* 0x001fe4000c701270 */
[----:B------:R-:W-:-:S02]  /*a880*/  IADD3 R2, P6, PT, R15, R2, RZ ;  /* 0x000000020f027210 */ /* 0x000fc40007fde0ff */
[----:B------:R-:W-:Y:S02]  /*a890*/  PRMT R0, R127, 0x9910, RZ ;  /* 0x000099107f007816 */ /* 0x000fe400000000ff */
[----:B------:R-:W-:Y:S02]  /*a8a0*/  PRMT R17, R129, 0x9910, RZ ;  /* 0x0000991081117816 */ /* 0x000fe400000000ff */
[----:B------:R-:W-:Y:S02]  /*a8b0*/  LEA.HI.X.SX32 R3, R15, R3, 0x1, P6 ;  /* 0x000000030f037211 */ /* 0x000fe400030f0eff */
[----:B------:R-:W-:Y:S02]  /*a8c0*/  SHF.R.S32.HI R15, RZ, 0x8, R0 ;  /* 0x00000008ff0f7819 */ /* 0x000fe40000011400 */
[----:B------:R-:W-:-:S03]  /*a8d0*/  SHF.R.S32.HI R17, RZ, 0x8, R17 ;  /* 0x00000008ff117819 */ /* 0x000fc60000011411 */
[----:B------:R3:W-:Y:S04]  /*a8e0*/  @P4 STG.E.U8 desc[UR18][R8.64], R15 ;  /* 0x0000000f08004986 */ /* 0x0007e8000c101112 */
[----:B------:R3:W-:Y:S04]  /*a8f0*/  @P3 STG.E.U8 desc[UR18][R10.64], R129 ;  /* 0x000000810a003986 */ /* 0x0007e8000c101112 */
[----:B------:R3:W-:Y:S04]  /*a900*/  @P2 STG.E.U8 desc[UR18][R12.64], R17 ;  /* 0x000000110c002986 */ /* 0x0007e8000c101112 */
[----:B------:R3:W-:Y:S04]  /*a910*/  @P1 STG.E.U8 desc[UR18][R2.64], R131 ;  /* 0x0000008302001986 */ /* 0x0007e8000c101112 */
[----:B------:R3:W-:Y:S01]  /*a920*/  @P0 STG.E.U8 desc[UR18][R4.64], R19 ;  /* 0x0000001304000986 */ /* 0x0007e2000c101112 */
[----:B------:R-:W-:Y:S06]  /*a930*/  BAR.SYNC.DEFER_BLOCKING 0x0 ;  /* 0x0000000000007b1d */ /* 0x000fec0000010000 */
[----:B------:R-:W-:Y:S05]  /*a940*/  BRA.U UP0, `(.L_x_13) ;  /* 0x0000000100a07547 */ /* 0x000fea000b800000 */
[----:B------:R-:W0:Y:S01]  /*a950*/  S2UR UR5, SR_CgaCtaId ;  /* 0x00000000000579c3 */ /* 0x000e220000008800 */
[----:B------:R-:W-:Y:S01]  /*a960*/  NOP ;  /* 0x0000000000007918 */ /* 0x000fe20000000000 */
[----:B------:R-:W-:Y:S01]  /*a970*/  UMOV UR4, 0x50 ;  /* 0x0000005000047882 */ /* 0x000fe20000000000 */
[----:B------:R-:W-:Y:S02]  /*a980*/  IMAD.U32 R0, RZ, RZ, UR17 ;  /* 0x00000011ff007e24 */ /* 0x000fe4000f8e00ff */
[----:B---3--:R-:W-:Y:S02]  /*a990*/  IMAD.MOV.U32 R3, RZ, RZ, 0xf ;  /* 0x0000000fff037424 */ /* 0x008fe400078e00ff */
[----:B------:R-:W-:Y:S01]  /*a9a0*/  IMAD.MOV.U32 R7, RZ, RZ, 0x1 ;  /* 0x00000001ff077424 */ /* 0x000fe200078e00ff */
[----:B------:R-:W-:-:S04]  /*a9b0*/  LOP3.LUT R0, R0, 0xffff, RZ, 0xc0, !PT ;  /* 0x0000ffff00007812 */ /* 0x000fc800078ec0ff */
[----:B------:R-:W-:-:S05]  /*a9c0*/  SHF.R.U32.HI R0, RZ, 0x5, R0 ;  /* 0x00000005ff007819 */ /* 0x000fca0000011600 */
[----:B------:R-:W-:Y:S01]  /*a9d0*/  VIADD R2, R0, 0x10 ;  /* 0x0000001000027836 */ /* 0x000fe20000000000 */
[----:B------:R-:W-:Y:S01]  /*a9e0*/  SHF.L.U32 R0, R3, R0, RZ ;  /* 0x0000000003007219 */ /* 0x000fe200000006ff */
[----:B0-----:R-:W-:-:S03]  /*a9f0*/  ULEA UR6, UR5, UR4, 0x18 ;  /* 0x0000000405067291 */ /* 0x001fc6000f8ec0ff */
[----:B------:R-:W-:-:S04]  /*aa00*/  SHF.L.U32 R3, R7, R2, RZ ;  /* 0x0000000207037219 */ /* 0x000fc800000006ff */
[----:B------:R-:W-:Y:S02]  /*aa10*/  LOP3.LUT R0, R3, R0, RZ, 0xfc, !PT ;  /* 0x0000000003007212 */ /* 0x000fe400078efcff */
[----:B------:R-:W0:Y:S02]  /*aa20*/  LDS R5, [UR6] ;  /* 0x00000006ff057984 */ /* 0x000e240008000800 */
[C---:B------:R-:W-:Y:S02]  /*aa30*/  LOP3.LUT R2, R0.reuse, 0xffff, RZ, 0xc0, !PT ;  /* 0x0000ffff00027812 */ /* 0x040fe400078ec0ff */
[----:B0-----:R-:W-:-:S04]  /*aa40*/  LOP3.LUT R3, R0, 0xffff, R5, 0x80, !PT ;  /* 0x0000ffff00037812 */ /* 0x001fc800078e8005 */
[----:B------:R-:W-:-:S13]  /*aa50*/  ISETP.NE.AND P0, PT, R3, R2, PT ;  /* 0x000000020300720c */ /* 0x000fda0003f05270 */
[----:B------:R-:W-:Y:S05]  /*aa60*/  @P0 BRA `(.L_x_14) ;  /* 0x0000000000500947 */ /* 0x000fea0003800000 */
[----:B------:R-:W-:Y:S02]  /*aa70*/  SHF.R.U32.HI R5, RZ, 0x10, R5 ;  /* 0x00000010ff057819 */ /* 0x000fe40000011605 */
[----:B------:R-:W-:-:S04]  /*aa80*/  SHF.R.U32.HI R2, RZ, 0x10, R0 ;  /* 0x00000010ff027819 */ /* 0x000fc80000011600 */
[----:B------:R-:W-:-:S04]  /*aa90*/  LOP3.LUT R5, R5, R2, RZ, 0xc0, !PT ;  /* 0x0000000205057212 */ /* 0x000fc800078ec0ff */
[----:B------:R-:W-:-:S13]  /*aaa0*/  ISETP.NE.AND P0, PT, R5, R2, PT ;  /* 0x000000020500720c */ /* 0x000fda0003f05270 */
[----:B------:R-:W-:Y:S05]  /*aab0*/  @P0 BRA `(.L_x_15) ;  /* 0x0000000000300947 */ /* 0x000fea0003800000 */
[----:B------:R-:W-:Y:S01]  /*aac0*/  R2UR UR4, R0 ;  /* 0x00000000000472ca */ /* 0x000fe200000e0000 */
[----:B------:R-:W-:Y:S01]  /*aad0*/  VOTEU.ANY UR5, UPT, PT ;  /* 0x0000000000057886 */ /* 0x000fe200038e0100 */
[----:B------:R-:W0:Y:S01]  /*aae0*/  S2R R0, SR_LANEID ;  /* 0x0000000000007919 */ /* 0x000e220000000000 */
[----:B------:R-:W-:-:S10]  /*aaf0*/  UFLO.U32 UR5, UR5 ;  /* 0x00000005000572bd */ /* 0x000fd400080e0000 */
[----:B------:R-:W-:-:S06]  /*ab00*/  ULOP3.LUT UR4, URZ, UR4, URZ, 0x33, !UPT ;  /* 0x00000004ff047292 */ /* 0x000fcc000f8e33ff */
[----:B------:R-:W-:-:S04]  /*ab10*/  IMAD.U32 R2, RZ, RZ, UR4 ;  /* 0x00000004ff027e24 */ /* 0x000fc8000f8e00ff */
[----:B------:R-:W1:Y:S02]  /*ab20*/  REDUX UR7, R2 ;  /* 0x00000000020773c4 */ /* 0x000e640000000000 */
[----:B------:R2:W-:Y:S01]  /*ab30*/  UTCATOMSWS.AND URZ, UR4 ;  /* 0x0000000400ff79e3 */ /* 0x0005e20008000000 */
[----:B0-----:R-:W-:Y:S01]  /*ab40*/  ISETP.EQ.U32.AND P0, PT, R0, UR5, PT ;  /* 0x0000000500007c0c */ /* 0x001fe2000bf02070 */
[----:B-1----:R-:W-:-:S12]  /*ab50*/  IMAD.U32 R0, RZ, RZ, UR7 ;  /* 0x00000007ff007e24 */ /* 0x002fd8000f8e00ff */
[----:B------:R2:W-:Y:S01]  /*ab60*/  @P0 ATOMS.AND RZ, [UR6], R0 ;  /* 0x00000000ffff098c */ /* 0x0005e2000a800006 */
[----:B------:R-:W-:Y:S05]  /*ab70*/  BRA `(.L_x_13) ;  /* 0x0000000000147947 */ /* 0x000fea0003800000 */
.L_x_15:
[----:B------:R-:W-:-:S07]  /*ab80*/  MOV R2, 0xaba0 ;  /* 0x0000aba000027802 */ /* 0x000fce0000000f00 */
[----:B------:R-:W-:Y:S05]  /*ab90*/  CALL.REL.NOINC `($__internal_0_$__cuda_sm10x_tcgen05_guardrail_trap_col_being_dealloced_not_returned_by_alloc) ;  /* 0x00000000002c7944 */ /* 0x000fea0003c00000 */
[----:B------:R-:W-:Y:S05]  /*aba0*/  BRA `(.L_x_13) ;  /* 0x0000000000087947 */ /* 0x000fea0003800000 */
.L_x_14:
[----:B------:R-:W-:-:S07]  /*abb0*/  MOV R2, 0xabd0 ;  /* 0x0000abd000027802 */ /* 0x000fce0000000f00 */
[----:B------:R-:W-:Y:S05]  /*abc0*/  CALL.REL.NOINC `($__internal_2_$__cuda_sm10x_tcgen05_guardrail_trap_unallocated_columns_being_dealloced) ;  /* 0x0000000000387944 */ /* 0x000fea0003c00000 */
.L_x_13:
[----:B------:R-:W-:Y:S01]  /*abd0*/  NOP ;  /* 0x0000000000007918 */ /* 0x000fe20000000000 */
[----:B--2---:R-:W-:Y:S05]  /*abe0*/  EXIT ;  /* 0x000000000000794d */ /* 0x004fea0003800000 */
.L_x_8:
[----:B------:R-:W0:Y:S02]  /*abf0*/  SYNCS.PHASECHK.TRANS64.TRYWAIT P4, [UR13], R124 ;  /* 0x0000007cff0075a7 */ /* 0x000e24000808110d */
[----:B0-----:R-:W-:Y:S05]  /*ac00*/  @!P4 BRA `(.L_x_8) ;  /* 0xfffffffc00f8c947 */ /* 0x001fea000383ffff */
[----:B------:R-:W-:Y:S05]  /*ac10*/  BRA `(.L_x_16) ;  /* 0xffffff9c00fc7947 */ /* 0x000fea000383ffff */
.L_x_12:
[----:B------:R-:W0:Y:S02]  /*ac20*/  SYNCS.PHASECHK.TRANS64.TRYWAIT P0, [UR13], R3 ;  /* 0x00000003ff0075a7 */ /* 0x000e24000800110d */
[----:B0-----:R-:W-:Y:S05]  /*ac30*/  @!P0 BRA `(.L_x_12) ;  /* 0xfffffffc00f88947 */ /* 0x001fea000383ffff */
[----:B------:R-:W-:Y:S05]  /*ac40*/  BRA `(.L_x_11) ;  /* 0xffffffb8000c7947 */ /* 0x000fea000383ffff */
        .weak           $__internal_0_$__cuda_sm10x_tcgen05_guardrail_trap_col_being_dealloced_not_returned_by_alloc
        .type           $__internal_0_$__cuda_sm10x_tcgen05_guardrail_trap_col_being_dealloced_not_returned_by_alloc,@function
        .size           $__internal_0_$__cuda_sm10x_tcgen05_guardrail_trap_col_being_dealloced_not_returned_by_alloc,($__internal_1_$__cuda_sm10x_tcgen05_guardrail_trap_phase_invalid_during_alloc - $__internal_0_$__cuda_sm10x_tcgen05_guardrail_trap_col_being_dealloced_not_returned_by_alloc)
$__internal_0_$__cuda_sm10x_tcgen05_guardrail_trap_col_being_dealloced_not_returned_by_alloc:
[----:B------:R-:W-:Y:S05]  /*ac50*/  BPT.TRAP 0x1 ;  /* 0x000000040000795c */ /* 0x000fea0000300000 */
[----:B------:R-:W-:-:S04]  /*ac60*/  IMAD.MOV.U32 R3, RZ, RZ, 0x0 ;  /* 0x00000000ff037424 */ /* 0x000fc800078e00ff */
[----:B------:R-:W-:Y:S05]  /*ac70*/  RET.REL.NODEC R2 `(matmul_kernel) ;  /* 0xffffff5002e07950 */ /* 0x000fea0003c3ffff */
        .weak           $__internal_1_$__cuda_sm10x_tcgen05_guardrail_trap_phase_invalid_during_alloc
        .type           $__internal_1_$__cuda_sm10x_tcgen05_guardrail_trap_phase_invalid_during_alloc,@function
        .size           $__internal_1_$__cuda_sm10x_tcgen05_guardrail_trap_phase_invalid_during_alloc,($__internal_2_$__cuda_sm10x_tcgen05_guardrail_trap_unallocated_columns_being_dealloced - $__internal_1_$__cuda_sm10x_tcgen05_guardrail_trap_phase_invalid_during_alloc)
$__internal_1_$__cuda_sm10x_tcgen05_guardrail_trap_phase_invalid_during_alloc:
[----:B------:R-:W-:Y:S05]  /*ac80*/  BPT.TRAP 0x1 ;  /* 0x000000040000795c */ /* 0x000fea0000300000 */
[----:B------:R-:W-:-:S04]  /*ac90*/  IMAD.MOV.U32 R3, RZ, RZ, 0x0 ;  /* 0x00000000ff037424 */ /* 0x000fc800078e00ff */
[----:B------:R-:W-:Y:S05]  /*aca0*/  RET.REL.NODEC R2 `(matmul_kernel) ;  /* 0xffffff5002d47950 */ /* 0x000fea0003c3ffff */
        .weak           $__internal_2_$__cuda_sm10x_tcgen05_guardrail_trap_unallocated_columns_being_dealloced
        .type           $__internal_2_$__cuda_sm10x_tcgen05_guardrail_trap_unallocated_columns_being_dealloced,@function
        .size           $__internal_2_$__cuda_sm10x_tcgen05_guardrail_trap_unallocated_columns_being_dealloced,(.L_x_20 - $__internal_2_$__cuda_sm10x_tcgen05_guardrail_trap_unallocated_columns_being_dealloced)
$__internal_2_$__cuda_sm10x_tcgen05_guardrail_trap_unallocated_columns_being_dealloced:
[----:B------:R-:W-:Y:S05]  /*acb0*/  BPT.TRAP 0x1 ;  /* 0x000000040000795c */ /* 0x000fea0000300000 */
[----:B------:R-:W-:-:S04]  /*acc0*/  IMAD.MOV.U32 R3, RZ, RZ, 0x0 ;  /* 0x00000000ff037424 */ /* 0x000fc800078e00ff */
[----:B------:R-:W-:Y:S05]  /*acd0*/  RET.REL.NODEC R2 `(matmul_kernel) ;  /* 0xffffff5002c87950 */ /* 0x000fea0003c3ffff */
.L_x_17:
[----:B------:R-:W-:-:S00]  /*ace0*/  BRA `(.L_x_17) ;  /* 0xfffffffc00fc7947 */ /* 0x000fc0000383ffff */
[----:B------:R-:W-:-:S00]  /*acf0*/  NOP ;  /* 0x0000000000007918 */ /* 0x000fc00000000000 */
        /* <DEDUP_REMOVED lines=8> */
.L_x_20:


//--------------------- .nv.shared.matmul_kernel  --------------------------
	.section	.nv.shared.matmul_kernel,"aw",@nobits
	.sectionflags	@""
	.align	16
	.zero		1024


//--------------------- .nv.shared.reserved.0     --------------------------
	.section	.nv.shared.reserved.0,"aw",@nobits
	.align	8
	.weak		__nv_reservedSMEM_offset_0_alias
	.size		__nv_reservedSMEM_offset_0_alias, 0, 64
	.other		__nv_reservedSMEM_offset_0_alias,@"STO_CUDA_RESERVED_SHARED STV_DEFAULT"
__nv_reservedSMEM_offset_0_alias:
	.zero		0
.nv.shared.reserved.0:
	.zero		64
	.weak		__nv_reservedSMEM_allocation_phase
	.type		__nv_reservedSMEM_allocation_phase,@object
	.size		__nv_reservedSMEM_allocation_phase,(.L_0 - __nv_reservedSMEM_allocation_phase)
__nv_reservedSMEM_allocation_phase:
	.zero		1
.L_0:
	.zero		7
	.weak		__nv_reservedSMEM_devtool_atexit_pc
	.type		__nv_reservedSMEM_devtool_atexit_pc,@object
	.size		__nv_reservedSMEM_devtool_atexit_pc,(__nv_reservedSMEM_allocation_mask - __nv_reservedSMEM_devtool_atexit_pc)
__nv_reservedSMEM_devtool_atexit_pc:
	.zero		8
	.weak		__nv_reservedSMEM_allocation_mask
	.type		__nv_reservedSMEM_allocation_mask,@object
	.size		__nv_reservedSMEM_allocation_mask,(.L_2 - __nv_reservedSMEM_allocation_mask)
__nv_reservedSMEM_allocation_mask:
	.zero		4
.L_2:


//--------------------- .nv.constant0.matmul_kernel --------------------------
	.section	.nv.constant0.matmul_kernel,"a",@progbits
	.sectionflags	@""
	.align	4
.nv.constant0.matmul_kernel:
	.zero		976


//--------------------- SYMBOLS --------------------------

	.type		.nv.reservedSmem.offset0,@object
	.size		.nv.reservedSmem.offset0,0x4
	.type		.nv.reservedSmem.cap,@object
	.size		.nv.reservedSmem.cap,0x4
